// auto-generated by cutlass_sweep.gemm — config: {"arch": "sm_100", "cluster_m": 1, "cluster_n": 1, "dtype": "e4m3", "dtype_b": "e5m2", "layout": "nt", "stages": 0, "tile_k": 64, "tile_m": 128, "tile_n": 256}
#include "cutlass/cutlass.h"
#include "cutlass/gemm/collective/collective_builder.hpp"
#include "cutlass/gemm/device/gemm_universal_adapter.h"
#include "cutlass/gemm/kernel/gemm_universal.hpp"
#include "cutlass/epilogue/collective/collective_builder.hpp"

using ElemA = cutlass::float_e4m3_t;
using ElemB = cutlass::float_e5m2_t;
using ElemCD = cutlass::float_e4m3_t;
using Acc  = float;
using TileShape    = cute::Shape<cute::_128, cute::_256, cute::_64>;
using ClusterShape = cute::Shape<cute::_1, cute::_1, cute::_1>;

using CollectiveEpilogue = typename cutlass::epilogue::collective::CollectiveBuilder<
    cutlass::arch::Sm100, cutlass::arch::OpClassTensorOp,
    TileShape, ClusterShape,
    cutlass::epilogue::collective::EpilogueTileAuto,
    Acc, Acc,
    ElemCD, cutlass::layout::RowMajor, 128 / cutlass::sizeof_bits<ElemCD>::value,
    ElemCD, cutlass::layout::RowMajor, 128 / cutlass::sizeof_bits<ElemCD>::value,
    cutlass::epilogue::collective::EpilogueScheduleAuto
  >::CollectiveOp;

using CollectiveMainloop = typename cutlass::gemm::collective::CollectiveBuilder<
    cutlass::arch::Sm100, cutlass::arch::OpClassTensorOp,
    ElemA, cutlass::layout::RowMajor, 128 / cutlass::sizeof_bits<ElemA>::value,
    ElemB, cutlass::layout::ColumnMajor, 128 / cutlass::sizeof_bits<ElemB>::value,
    Acc,
    TileShape, ClusterShape,
    cutlass::gemm::collective::StageCountAutoCarveout<static_cast<int>(sizeof(typename CollectiveEpilogue::SharedStorage))>,
    cutlass::gemm::collective::KernelScheduleAuto
  >::CollectiveOp;

using GemmKernel = cutlass::gemm::kernel::GemmUniversal<
    cute::Shape<int,int,int,int>,
    CollectiveMainloop,
    CollectiveEpilogue
>;
using Gemm = cutlass::gemm::device::GemmUniversalAdapter<GemmKernel>;

// Force the device kernel symbol into the cubin without needing a host main.
auto* _anchor = &cutlass::device_kernel<GemmKernel>;


// ===== COMPILED SASS (sm_100a) =====

	.target	sm_100a

	.elftype	@"ET_EXEC"


//--------------------- .note.nv.tkinfo           --------------------------
	.section	.note.nv.tkinfo,"",@"SHT_NOTE"
	.sectionflags	@"SHF_NOTE_NV_TKINFO"
	.tkinfo
        /*0018*/ 	.word	0x00000002
        /*0030*/ 	.string	""
        /*0030*/ 	.string	"ptxas"
        /*0030*/ 	.string	"Cuda compilation tools, release 13.0, V13.0.88"
        /*0030*/ 	.string	"Build cuda_13.0.r13.0/compiler.36424714_0"
        /*0030*/ 	.string	"-arch sm_100a -m 64 "



//--------------------- .note.nv.cuinfo           --------------------------
	.section	.note.nv.cuinfo,"",@"SHT_NOTE"
	.sectionflags	@"SHF_NOTE_NV_CUINFO"
        /*0018*/ 	.short	0x0002
        /*001a*/ 	.short	0x0064
        /*001c*/ 	.short	0x0082
	.zero		2


//--------------------- .nv.info                  --------------------------
	.section	.nv.info,"",@"SHT_CUDA_INFO"
	.align	4


	//----- nvinfo : EIATTR_REGCOUNT
	.align		4
        /*0000*/ 	.byte	0x04, 0x2f
        /*0002*/ 	.short	(.L_20 - .L_19)
	.align		4
.L_19:
        /*0004*/ 	.word	index@(_ZN7cutlass13device_kernelINS_4gemm6kernel13GemmUniversalIN4cute5tupleIJiiiiEEENS1_10collective13CollectiveMmaINS1_35MainloopSm100TmaUmmaWarpSpecializedILi7ELi2ELi2ENS5_IJNS4_1CILi1EEESB_SB_EEEEENS5_IJNSA_ILi128EEENSA_ILi256EEENSA_ILi64EEEEEENS_12float_e4m3_tENS5_IJlSB_lEEENS_12float_e5m2_tESJ_NS4_8TiledMMAINS4_8MMA_AtomIJNS4_10MMA_TraitsINS4_19SM100_MMA_F8F6F4_SSEJSI_SK_fSE_SF_NS4_17integral_constantINS4_4UMMA5MajorELSR_0EEESS_NSP_INSQ_7ScaleInELST_0EEESU_EEEEEENS4_6LayoutISC_NS5_IJNSA_ILi0EEESY_SY_EEEEENS5_IJNS4_10UnderscoreES11_S11_EEEEENS4_13SM90_TMA_LOADENS4_14ComposedLayoutINS4_7SwizzleILi2ELi4ELi3EEENS4_18smem_ptr_flag_bitsILi8EEENSX_INS5_IJNSA_ILi8EEESG_EEENS5_IJSG_SB_EEEEEEEvNS4_8identityES14_S1E_vS1F_EENS_8epilogue10collective18CollectiveEpilogueINS1H_23Sm100TmaWarpSpecializedILi4ELi2ELi64ELb0ELb0EEEJSH_NS5_IJNSX_ISE_SB_EENSX_ISG_SB_EEEEESI_SJ_SI_SJ_NS1H_6fusion15FusionCallbacksIS1L_NS1P_17LinearCombinationISI_fSI_fLNS_15FloatRoundStyleE2EEESH_S1O_JEEENS4_5SM1004TMEM4LOAD26SM100_TMEM_LOAD_32dp32b64xES14_S1E_NS4_39AutoVectorizingCopyWithAssumedAlignmentILi128EEENS4_14SM90_TMA_STOREES1E_S20_S20_EEEvvEEEEvNT_6ParamsE)
        /*0008*/ 	.word	0x000000e0


	//----- nvinfo : EIATTR_FRAME_SIZE
	.align		4
.L_20:
        /*000c*/ 	.byte	0x04, 0x11
        /*000e*/ 	.short	(.L_22 - .L_21)
	.align		4
.L_21:
        /*0010*/ 	.word	index@($__internal_2_$__cuda_sm10x_tcgen05_guardrail_trap_unallocated_columns_being_dealloced)
        /*0014*/ 	.word	0x00000000


	//----- nvinfo : EIATTR_FRAME_SIZE
	.align		4
.L_22:
        /*0018*/ 	.byte	0x04, 0x11
        /*001a*/ 	.short	(.L_24 - .L_23)
	.align		4
.L_23:
        /*001c*/ 	.word	index@($__internal_1_$__cuda_sm10x_tcgen05_guardrail_trap_phase_invalid_during_alloc)
        /*0020*/ 	.word	0x00000000


	//----- nvinfo : EIATTR_FRAME_SIZE
	.align		4
.L_24:
        /*0024*/ 	.byte	0x04, 0x11
        /*0026*/ 	.short	(.L_26 - .L_25)
	.align		4
.L_25:
        /*0028*/ 	.word	index@($__internal_0_$__cuda_sm10x_tcgen05_guardrail_trap_col_being_dealloced_not_returned_by_alloc)
        /*002c*/ 	.word	0x00000000


	//----- nvinfo : EIATTR_FRAME_SIZE
	.align		4
.L_26:
        /*0030*/ 	.byte	0x04, 0x11
        /*0032*/ 	.short	(.L_28 - .L_27)
	.align		4
.L_27:
        /*0034*/ 	.word	index@(_ZN7cutlass13device_kernelINS_4gemm6kernel13GemmUniversalIN4cute5tupleIJiiiiEEENS1_10collective13CollectiveMmaINS1_35MainloopSm100TmaUmmaWarpSpecializedILi7ELi2ELi2ENS5_IJNS4_1CILi1EEESB_SB_EEEEENS5_IJNSA_ILi128EEENSA_ILi256EEENSA_ILi64EEEEEENS_12float_e4m3_tENS5_IJlSB_lEEENS_12float_e5m2_tESJ_NS4_8TiledMMAINS4_8MMA_AtomIJNS4_10MMA_TraitsINS4_19SM100_MMA_F8F6F4_SSEJSI_SK_fSE_SF_NS4_17integral_constantINS4_4UMMA5MajorELSR_0EEESS_NSP_INSQ_7ScaleInELST_0EEESU_EEEEEENS4_6LayoutISC_NS5_IJNSA_ILi0EEESY_SY_EEEEENS5_IJNS4_10UnderscoreES11_S11_EEEEENS4_13SM90_TMA_LOADENS4_14ComposedLayoutINS4_7SwizzleILi2ELi4ELi3EEENS4_18smem_ptr_flag_bitsILi8EEENSX_INS5_IJNSA_ILi8EEESG_EEENS5_IJSG_SB_EEEEEEEvNS4_8identityES14_S1E_vS1F_EENS_8epilogue10collective18CollectiveEpilogueINS1H_23Sm100TmaWarpSpecializedILi4ELi2ELi64ELb0ELb0EEEJSH_NS5_IJNSX_ISE_SB_EENSX_ISG_SB_EEEEESI_SJ_SI_SJ_NS1H_6fusion15FusionCallbacksIS1L_NS1P_17LinearCombinationISI_fSI_fLNS_15FloatRoundStyleE2EEESH_S1O_JEEENS4_5SM1004TMEM4LOAD26SM100_TMEM_LOAD_32dp32b64xES14_S1E_NS4_39AutoVectorizingCopyWithAssumedAlignmentILi128EEENS4_14SM90_TMA_STOREES1E_S20_S20_EEEvvEEEEvNT_6ParamsE)
        /*0038*/ 	.word	0x00000000


	//----- nvinfo : EIATTR_MIN_STACK_SIZE
	.align		4
.L_28:
        /*003c*/ 	.byte	0x04, 0x12
        /*003e*/ 	.short	(.L_30 - .L_29)
	.align		4
.L_29:
        /*0040*/ 	.word	index@(_ZN7cutlass13device_kernelINS_4gemm6kernel13GemmUniversalIN4cute5tupleIJiiiiEEENS1_10collective13CollectiveMmaINS1_35MainloopSm100TmaUmmaWarpSpecializedILi7ELi2ELi2ENS5_IJNS4_1CILi1EEESB_SB_EEEEENS5_IJNSA_ILi128EEENSA_ILi256EEENSA_ILi64EEEEEENS_12float_e4m3_tENS5_IJlSB_lEEENS_12float_e5m2_tESJ_NS4_8TiledMMAINS4_8MMA_AtomIJNS4_10MMA_TraitsINS4_19SM100_MMA_F8F6F4_SSEJSI_SK_fSE_SF_NS4_17integral_constantINS4_4UMMA5MajorELSR_0EEESS_NSP_INSQ_7ScaleInELST_0EEESU_EEEEEENS4_6LayoutISC_NS5_IJNSA_ILi0EEESY_SY_EEEEENS5_IJNS4_10UnderscoreES11_S11_EEEEENS4_13SM90_TMA_LOADENS4_14ComposedLayoutINS4_7SwizzleILi2ELi4ELi3EEENS4_18smem_ptr_flag_bitsILi8EEENSX_INS5_IJNSA_ILi8EEESG_EEENS5_IJSG_SB_EEEEEEEvNS4_8identityES14_S1E_vS1F_EENS_8epilogue10collective18CollectiveEpilogueINS1H_23Sm100TmaWarpSpecializedILi4ELi2ELi64ELb0ELb0EEEJSH_NS5_IJNSX_ISE_SB_EENSX_ISG_SB_EEEEESI_SJ_SI_SJ_NS1H_6fusion15FusionCallbacksIS1L_NS1P_17LinearCombinationISI_fSI_fLNS_15FloatRoundStyleE2EEESH_S1O_JEEENS4_5SM1004TMEM4LOAD26SM100_TMEM_LOAD_32dp32b64xES14_S1E_NS4_39AutoVectorizingCopyWithAssumedAlignmentILi128EEENS4_14SM90_TMA_STOREES1E_S20_S20_EEEvvEEEEvNT_6ParamsE)
        /*0044*/ 	.word	0x00000000
.L_30:


//--------------------- .nv.compat                --------------------------
	.section	.nv.compat,"",@"SHT_CUDA_COMPAT_INFO"
	.align	4
        /*0000*/ 	.byte	0x02, 0x09, 0x01, 0x00, 0x02, 0x02, 0x02, 0x00, 0x02, 0x05, 0x05, 0x00, 0x03, 0x07, 0x01, 0x01
        /*0010*/ 	.byte	0x02, 0x03, 0x01, 0x00, 0x02, 0x06, 0x01, 0x00, 0x04, 0x0b, 0x08, 0x00, 0x09, 0x00, 0x00, 0x00
        /*0020*/ 	.byte	0x00, 0x00, 0x00, 0x00


//--------------------- .nv.info._ZN7cutlass13device_kernelINS_4gemm6kernel13GemmUniversalIN4cute5tupleIJiiiiEEENS1_10collective13CollectiveMmaINS1_35MainloopSm100TmaUmmaWarpSpecializedILi7ELi2ELi2ENS5_IJNS4_1CILi1EEESB_SB_EEEEENS5_IJNSA_ILi128EEENSA_ILi256EEENSA_ILi64EEEEEENS_12float_e4m3_tENS5_IJlSB_lEEENS_12float_e5m2_tESJ_NS4_8TiledMMAINS4_8MMA_AtomIJNS4_10MMA_TraitsINS4_19SM100_MMA_F8F6F4_SSEJSI_SK_fSE_SF_NS4_17integral_constantINS4_4UMMA5MajorELSR_0EEESS_NSP_INSQ_7ScaleInELST_0EEESU_EEEEEENS4_6LayoutISC_NS5_IJNSA_ILi0EEESY_SY_EEEEENS5_IJNS4_10UnderscoreES11_S11_EEEEENS4_13SM90_TMA_LOADENS4_14ComposedLayoutINS4_7SwizzleILi2ELi4ELi3EEENS4_18smem_ptr_flag_bitsILi8EEENSX_INS5_IJNSA_ILi8EEESG_EEENS5_IJSG_SB_EEEEEEEvNS4_8identityES14_S1E_vS1F_EENS_8epilogue10collective18CollectiveEpilogueINS1H_23Sm100TmaWarpSpecializedILi4ELi2ELi64ELb0ELb0EEEJSH_NS5_IJNSX_ISE_SB_EENSX_ISG_SB_EEEEESI_SJ_SI_SJ_NS1H_6fusion15FusionCallbacksIS1L_NS1P_17LinearCombinationISI_fSI_fLNS_15FloatRoundStyleE2EEESH_S1O_JEEENS4_5SM1004TMEM4LOAD26SM100_TMEM_LOAD_32dp32b64xES14_S1E_NS4_39AutoVectorizingCopyWithAssumedAlignmentILi128EEENS4_14SM90_TMA_STOREES1E_S20_S20_EEEvvEEEEvNT_6ParamsE --------------------------
	.section	.nv.info._ZN7cutlass13device_kernelINS_4gemm6kernel13GemmUniversalIN4cute5tupleIJiiiiEEENS1_10collective13CollectiveMmaINS1_35MainloopSm100TmaUmmaWarpSpecializedILi7ELi2ELi2ENS5_IJNS4_1CILi1EEESB_SB_EEEEENS5_IJNSA_ILi128EEENSA_ILi256EEENSA_ILi64EEEEEENS_12float_e4m3_tENS5_IJlSB_lEEENS_12float_e5m2_tESJ_NS4_8TiledMMAINS4_8MMA_AtomIJNS4_10MMA_TraitsINS4_19SM100_MMA_F8F6F4_SSEJSI_SK_fSE_SF_NS4_17integral_constantINS4_4UMMA5MajorELSR_0EEESS_NSP_INSQ_7ScaleInELST_0EEESU_EEEEEENS4_6LayoutISC_NS5_IJNSA_ILi0EEESY_SY_EEEEENS5_IJNS4_10UnderscoreES11_S11_EEEEENS4_13SM90_TMA_LOADENS4_14ComposedLayoutINS4_7SwizzleILi2ELi4ELi3EEENS4_18smem_ptr_flag_bitsILi8EEENSX_INS5_IJNSA_ILi8EEESG_EEENS5_IJSG_SB_EEEEEEEvNS4_8identityES14_S1E_vS1F_EENS_8epilogue10collective18CollectiveEpilogueINS1H_23Sm100TmaWarpSpecializedILi4ELi2ELi64ELb0ELb0EEEJSH_NS5_IJNSX_ISE_SB_EENSX_ISG_SB_EEEEESI_SJ_SI_SJ_NS1H_6fusion15FusionCallbacksIS1L_NS1P_17LinearCombinationISI_fSI_fLNS_15FloatRoundStyleE2EEESH_S1O_JEEENS4_5SM1004TMEM4LOAD26SM100_TMEM_LOAD_32dp32b64xES14_S1E_NS4_39AutoVectorizingCopyWithAssumedAlignmentILi128EEENS4_14SM90_TMA_STOREES1E_S20_S20_EEEvvEEEEvNT_6ParamsE,"",@"SHT_CUDA_INFO"
	.sectionflags	@""
	.align	4


	//----- nvinfo : EIATTR_CUDA_API_VERSION
	.align		4
        /*0000*/ 	.byte	0x04, 0x37
        /*0002*/ 	.short	(.L_32 - .L_31)
.L_31:
        /*0004*/ 	.word	0x00000082


	//----- nvinfo : EIATTR_KPARAM_INFO
	.align		4
.L_32:
        /*0008*/ 	.byte	0x04, 0x17
        /*000a*/ 	.short	(.L_34 - .L_33)
.L_33:
        /*000c*/ 	.word	0x00000000
        /*0010*/ 	.short	0x0000
        /*0012*/ 	.short	0x0000
        /*0014*/ 	.byte	0x00, 0xf0, 0x01, 0x20


	//----- nvinfo : EIATTR_AT_ENTRY_FRAGMENTS
	.align		4
.L_34:
        /*0018*/ 	.byte	0x04, 0x4f
        /*001a*/ 	.short	(.L_36 - .L_35)


	//   ....[0]....
.L_35:
        /*001c*/ 	.word	0x00000006


	//----- nvinfo : EIATTR_RESERVED_SMEM_USED
	.align		4
.L_36:
        /*0020*/ 	.byte	0x01, 0x41
	.zero		2


	//----- nvinfo : EIATTR_SPARSE_MMA_MASK
	.align		4
        /*0024*/ 	.byte	0x03, 0x50
        /*0026*/ 	.short	0x0000


	//----- nvinfo : EIATTR_TCGEN05_1CTA_USED
	.align		4
        /*0028*/ 	.byte	0x01, 0x51
	.zero		2


	//----- nvinfo : EIATTR_MAXREG_COUNT
	.align		4
        /*002c*/ 	.byte	0x03, 0x1b
        /*002e*/ 	.short	0x00ff


	//----- nvinfo : EIATTR_NUM_BARRIERS
	.align		4
        /*0030*/ 	.byte	0x02, 0x4c
        /*0032*/ 	.byte	0x07
	.zero		1


	//----- nvinfo : EIATTR_EXTERNS
	.align		4
        /*0034*/ 	.byte	0x04, 0x0f
        /*0036*/ 	.short	(.L_38 - .L_37)


	//   ....[0]....
	.align		4
.L_37:
        /*0038*/ 	.word	index@(__assertfail)


	//----- nvinfo : EIATTR_MERCURY_ISA_VERSION
	.align		4
.L_38:
        /*003c*/ 	.byte	0x03, 0x5f
        /*003e*/ 	.short	0x0101


	//----- nvinfo : EIATTR_INT_WARP_WIDE_INSTR_OFFSETS
	.align		4
        /*0040*/ 	.byte	0x04, 0x31
        /*0042*/ 	.short	(.L_40 - .L_39)


	//   ....[0]....
.L_39:
        /*0044*/ 	.word	0x00001e00


	//   ....[1]....
        /*0048*/ 	.word	0x00003800


	//   ....[2]....
        /*004c*/ 	.word	0x00003820


	//   ....[3]....
        /*0050*/ 	.word	0x00003850


	//   ....[4]....
        /*0054*/ 	.word	0x00004190


	//   ....[5]....
        /*0058*/ 	.word	0x00004200


	//   ....[6]....
        /*005c*/ 	.word	0x000042e0


	//   ....[7]....
        /*0060*/ 	.word	0x00004360


	//   ....[8]....
        /*0064*/ 	.word	0x00004470


	//   ....[9]....
        /*0068*/ 	.word	0x00004500


	//   ....[10]....
        /*006c*/ 	.word	0x000046e0


	//   ....[11]....
        /*0070*/ 	.word	0x00004840


	//----- nvinfo : EIATTR_COOP_GROUP_MASK_REGIDS
	.align		4
.L_40:
        /*0074*/ 	.byte	0x04, 0x29
        /*0076*/ 	.short	(.L_42 - .L_41)


	//   ....[0]....
.L_41:
        /*0078*/ 	.word	0xffffffff


	//   ....[1]....
        /*007c*/ 	.word	0xffffffff


	//   ....[2]....
        /*0080*/ 	.word	0xffffffff


	//   ....[3]....
        /*0084*/ 	.word	0xffffffff


	//   ....[4]....
        /*0088*/ 	.word	0xffffffff


	//   ....[5]....
        /*008c*/ 	.word	0xffffffff


	//   ....[6]....
        /*0090*/ 	.word	0xffffffff


	//   ....[7]....
        /*0094*/ 	.word	0xffffffff


	//   ....[8]....
        /*0098*/ 	.word	0xffffffff


	//   ....[9]....
        /*009c*/ 	.word	0xffffffff


	//   ....[10]....
        /*00a0*/ 	.word	0xffffffff


	//   ....[11]....
        /*00a4*/ 	.word	0xffffffff


	//   ....[12]....
        /*00a8*/ 	.word	0xffffffff


	//----- nvinfo : EIATTR_COOP_GROUP_INSTR_OFFSETS
	.align		4
.L_42:
        /*00ac*/ 	.byte	0x04, 0x28
        /*00ae*/ 	.short	(.L_44 - .L_43)


	//   ....[0]....
.L_43:
        /*00b0*/ 	.word	0x00000090


	//   ....[1]....
        /*00b4*/ 	.word	0x000004d0


	//   ....[2]....
        /*00b8*/ 	.word	0x000006a0


	//   ....[3]....
        /*00bc*/ 	.word	0x00000840


	//   ....[4]....
        /*00c0*/ 	.word	0x00000940


	//   ....[5]....
        /*00c4*/ 	.word	0x00000ab0


	//   ....[6]....
        /*00c8*/ 	.word	0x00000c10


	//   ....[7]....
        /*00cc*/ 	.word	0x00001ce0


	//   ....[8]....
        /*00d0*/ 	.word	0x00002c70


	//   ....[9]....
        /*00d4*/ 	.word	0x00002e80


	//   ....[10]....
        /*00d8*/ 	.word	0x00002eb0


	//   ....[11]....
        /*00dc*/ 	.word	0x000036e0


	//   ....[12]....
        /*00e0*/ 	.word	0x00003910


	//----- nvinfo : EIATTR_VRC_CTA_INIT_COUNT
	.align		4
.L_44:
        /*00e4*/ 	.byte	0x02, 0x4a
        /*00e6*/ 	.byte	0x80
	.zero		1


	//----- nvinfo : EIATTR_SYSCALL_OFFSETS
	.align		4
        /*00e8*/ 	.byte	0x04, 0x46
        /*00ea*/ 	.short	(.L_46 - .L_45)


	//   ....[0]....
.L_45:
        /*00ec*/ 	.word	0x000052b0


	//   ....[1]....
        /*00f0*/ 	.word	0x000053f0


	//   ....[2]....
        /*00f4*/ 	.word	0x00005c50


	//   ....[3]....
        /*00f8*/ 	.word	0x00007270


	//   ....[4]....
        /*00fc*/ 	.word	0x00008820


	//   ....[5]....
        /*0100*/ 	.word	0x00009df0


	//----- nvinfo : EIATTR_MBARRIER_INSTR_OFFSETS
	.align		4
.L_46:
        /*0104*/ 	.byte	0x04, 0x39
        /*0106*/ 	.short	(.L_48 - .L_47)


	//   ....[0]....
.L_47:
        /*0108*/ 	.word	0x000005b0
        /*010c*/ 	.word	0x000000ff
        /*0110*/ 	.word	0x00000000
        /*0114*/ 	.short	0x0100
        /*0116*/ 	.byte	0x05
	.zero		1


	//   ....[1]....
        /*0118*/ 	.word	0x000005c0
        /*011c*/ 	.word	0x000000ff
        /*0120*/ 	.word	0x00000038
        /*0124*/ 	.short	0x0100
        /*0126*/ 	.byte	0x05
	.zero		1


	//   ....[2]....
        /*0128*/ 	.word	0x000005d0
        /*012c*/ 	.word	0x000000ff
        /*0130*/ 	.word	0x00000008
        /*0134*/ 	.short	0x0100
        /*0136*/ 	.byte	0x05
	.zero		1


	//   ....[3]....
        /*0138*/ 	.word	0x000005e0
        /*013c*/ 	.word	0x000000ff
        /*0140*/ 	.word	0x00000040
        /*0144*/ 	.short	0x0100
        /*0146*/ 	.byte	0x05
	.zero		1


	//   ....[4]....
        /*0148*/ 	.word	0x000005f0
        /*014c*/ 	.word	0x000000ff
        /*0150*/ 	.word	0x00000010
        /*0154*/ 	.short	0x0100
        /*0156*/ 	.byte	0x05
	.zero		1


	//   ....[5]....
        /*0158*/ 	.word	0x00000600
        /*015c*/ 	.word	0x000000ff
        /*0160*/ 	.word	0x00000048
        /*0164*/ 	.short	0x0100
        /*0166*/ 	.byte	0x05
	.zero		1


	//   ....[6]....
        /*0168*/ 	.word	0x00000610
        /*016c*/ 	.word	0x000000ff
        /*0170*/ 	.word	0x00000018
        /*0174*/ 	.short	0x0100
        /*0176*/ 	.byte	0x05
	.zero		1


	//   ....[7]....
        /*0178*/ 	.word	0x00000620
        /*017c*/ 	.word	0x000000ff
        /*0180*/ 	.word	0x00000050
        /*0184*/ 	.short	0x0100
        /*0186*/ 	.byte	0x05
	.zero		1


	//   ....[8]....
        /*0188*/ 	.word	0x00000630
        /*018c*/ 	.word	0x000000ff
        /*0190*/ 	.word	0x00000020
        /*0194*/ 	.short	0x0100
        /*0196*/ 	.byte	0x05
	.zero		1


	//   ....[9]....
        /*0198*/ 	.word	0x00000640
        /*019c*/ 	.word	0x000000ff
        /*01a0*/ 	.word	0x00000058
        /*01a4*/ 	.short	0x0100
        /*01a6*/ 	.byte	0x05
	.zero		1


	//   ....[10]....
        /*01a8*/ 	.word	0x00000650
        /*01ac*/ 	.word	0x000000ff
        /*01b0*/ 	.word	0x00000028
        /*01b4*/ 	.short	0x0100
        /*01b6*/ 	.byte	0x05
	.zero		1


	//   ....[11]....
        /*01b8*/ 	.word	0x00000660
        /*01bc*/ 	.word	0x000000ff
        /*01c0*/ 	.word	0x00000060
        /*01c4*/ 	.short	0x0100
        /*01c6*/ 	.byte	0x05
	.zero		1


	//   ....[12]....
        /*01c8*/ 	.word	0x00000670
        /*01cc*/ 	.word	0x000000ff
        /*01d0*/ 	.word	0x00000030
        /*01d4*/ 	.short	0x0100
        /*01d6*/ 	.byte	0x05
	.zero		1


	//   ....[13]....
        /*01d8*/ 	.word	0x00000680
        /*01dc*/ 	.word	0x000000ff
        /*01e0*/ 	.word	0x00000068
        /*01e4*/ 	.short	0x0100
        /*01e6*/ 	.byte	0x05
	.zero		1


	//   ....[14]....
        /*01e8*/ 	.word	0x000007b0
        /*01ec*/ 	.word	0x000000ff
        /*01f0*/ 	.word	0x00000070
        /*01f4*/ 	.short	0x0100
        /*01f6*/ 	.byte	0x07
	.zero		1


	//   ....[15]....
        /*01f8*/ 	.word	0x000007c0
        /*01fc*/ 	.word	0x000000ff
        /*0200*/ 	.word	0x00000090
        /*0204*/ 	.short	0x0100
        /*0206*/ 	.byte	0x07
	.zero		1


	//   ....[16]....
        /*0208*/ 	.word	0x000007d0
        /*020c*/ 	.word	0x000000ff
        /*0210*/ 	.word	0x00000078
        /*0214*/ 	.short	0x0100
        /*0216*/ 	.byte	0x07
	.zero		1


	//   ....[17]....
        /*0218*/ 	.word	0x000007e0
        /*021c*/ 	.word	0x000000ff
        /*0220*/ 	.word	0x00000098
        /*0224*/ 	.short	0x0100
        /*0226*/ 	.byte	0x07
	.zero		1


	//   ....[18]....
        /*0228*/ 	.word	0x000007f0
        /*022c*/ 	.word	0x000000ff
        /*0230*/ 	.word	0x00000080
        /*0234*/ 	.short	0x0100
        /*0236*/ 	.byte	0x07
	.zero		1


	//   ....[19]....
        /*0238*/ 	.word	0x00000800
        /*023c*/ 	.word	0x000000ff
        /*0240*/ 	.word	0x000000a0
        /*0244*/ 	.short	0x0100
        /*0246*/ 	.byte	0x07
	.zero		1


	//   ....[20]....
        /*0248*/ 	.word	0x00000810
        /*024c*/ 	.word	0x000000ff
        /*0250*/ 	.word	0x00000088
        /*0254*/ 	.short	0x0100
        /*0256*/ 	.byte	0x07
	.zero		1


	//   ....[21]....
        /*0258*/ 	.word	0x00000820
        /*025c*/ 	.word	0x000000ff
        /*0260*/ 	.word	0x000000a8
        /*0264*/ 	.short	0x0100
        /*0266*/ 	.byte	0x07
	.zero		1


	//   ....[22]....
        /*0268*/ 	.word	0x00000910
        /*026c*/ 	.word	0x000000ff
        /*0270*/ 	.word	0x000000b0
        /*0274*/ 	.short	0x0100
        /*0276*/ 	.byte	0x05
	.zero		1


	//   ....[23]....
        /*0278*/ 	.word	0x00000920
        /*027c*/ 	.word	0x000000ff
        /*0280*/ 	.word	0x000000b8
        /*0284*/ 	.short	0x0100
        /*0286*/ 	.byte	0x05
	.zero		1


	//   ....[24]....
        /*0288*/ 	.word	0x00000a60
        /*028c*/ 	.word	0x000000ff
        /*0290*/ 	.word	0x000000c0
        /*0294*/ 	.short	0x0100
        /*0296*/ 	.byte	0x05
	.zero		1


	//   ....[25]....
        /*0298*/ 	.word	0x00000a70
        /*029c*/ 	.word	0x000000ff
        /*02a0*/ 	.word	0x000000d0
        /*02a4*/ 	.short	0x0100
        /*02a6*/ 	.byte	0x05
	.zero		1


	//   ....[26]....
        /*02a8*/ 	.word	0x00000a80
        /*02ac*/ 	.word	0x000000ff
        /*02b0*/ 	.word	0x000000c8
        /*02b4*/ 	.short	0x0100
        /*02b6*/ 	.byte	0x05
	.zero		1


	//   ....[27]....
        /*02b8*/ 	.word	0x00000a90
        /*02bc*/ 	.word	0x000000ff
        /*02c0*/ 	.word	0x000000d8
        /*02c4*/ 	.short	0x0100
        /*02c6*/ 	.byte	0x05
	.zero		1


	//   ....[28]....
        /*02c8*/ 	.word	0x00000bc0
        /*02cc*/ 	.word	0x000000ff
        /*02d0*/ 	.word	0x000000e0
        /*02d4*/ 	.short	0x0100
        /*02d6*/ 	.byte	0x07
	.zero		1


	//   ....[29]....
        /*02d8*/ 	.word	0x00000bd0
        /*02dc*/ 	.word	0x000000ff
        /*02e0*/ 	.word	0x000000f0
        /*02e4*/ 	.short	0x0100
        /*02e6*/ 	.byte	0x07
	.zero		1


	//   ....[30]....
        /*02e8*/ 	.word	0x00000be0
        /*02ec*/ 	.word	0x000000ff
        /*02f0*/ 	.word	0x000000e8
        /*02f4*/ 	.short	0x0100
        /*02f6*/ 	.byte	0x07
	.zero		1


	//   ....[31]....
        /*02f8*/ 	.word	0x00000bf0
        /*02fc*/ 	.word	0x000000ff
        /*0300*/ 	.word	0x000000f8
        /*0304*/ 	.short	0x0100
        /*0306*/ 	.byte	0x07
	.zero		1


	//   ....[32]....
        /*0308*/ 	.word	0x00000ce0
        /*030c*/ 	.word	0x000000ff
        /*0310*/ 	.word	0x00000100
        /*0314*/ 	.short	0x0100
        /*0316*/ 	.byte	0x05
	.zero		1


	//   ....[33]....
        /*0318*/ 	.word	0x00000cf0
        /*031c*/ 	.word	0x000000ff
        /*0320*/ 	.word	0x00000110
        /*0324*/ 	.short	0x0100
        /*0326*/ 	.byte	0x05
	.zero		1


	//   ....[34]....
        /*0328*/ 	.word	0x00000d00
        /*032c*/ 	.word	0x000000ff
        /*0330*/ 	.word	0x00000108
        /*0334*/ 	.short	0x0100
        /*0336*/ 	.byte	0x05
	.zero		1


	//   ....[35]....
        /*0338*/ 	.word	0x00000d10
        /*033c*/ 	.word	0x000000ff
        /*0340*/ 	.word	0x00000118
        /*0344*/ 	.short	0x0100
        /*0346*/ 	.byte	0x05
	.zero		1


	//   ....[36]....
        /*0348*/ 	.word	0x000015e0
        /*034c*/ 	.word	0x00000003
        /*0350*/ 	.word	0x00000110
        /*0354*/ 	.short	0x010a
        /*0356*/ 	.byte	0xff
	.zero		1


	//   ....[37]....
        /*0358*/ 	.word	0x00001610
        /*035c*/ 	.word	0x00000003
        /*0360*/ 	.word	0x00000100
        /*0364*/ 	.short	0x0101
        /*0366*/ 	.byte	0xff
	.zero		1


	//   ....[38]....
        /*0368*/ 	.word	0x000016e0
        /*036c*/ 	.word	0x000000ff
        /*0370*/ 	.word	0x00000038
        /*0374*/ 	.short	0x010a
        /*0376*/ 	.byte	0x08
	.zero		1


	//   ....[39]....
        /*0378*/ 	.word	0x00001780
        /*037c*/ 	.word	0x000000ff
        /*0380*/ 	.word	0x00000038
        /*0384*/ 	.short	0x010a
        /*0386*/ 	.byte	0x21
	.zero		1


	//   ....[40]....
        /*0388*/ 	.word	0x000018d0
        /*038c*/ 	.word	0x000000ff
        /*0390*/ 	.word	0x00000038
        /*0394*/ 	.short	0x010a
        /*0396*/ 	.byte	0x08
	.zero		1


	//   ....[41]....
        /*0398*/ 	.word	0x000019e0
        /*039c*/ 	.word	0x000000ff
        /*03a0*/ 	.word	0x000000b8
        /*03a4*/ 	.short	0x0101
        /*03a6*/ 	.byte	0x04
	.zero		1


	//   ....[42]....
        /*03a8*/ 	.word	0x00001a00
        /*03ac*/ 	.word	0x000000ff
        /*03b0*/ 	.word	0x00000038
        /*03b4*/ 	.short	0x010a
        /*03b6*/ 	.byte	0x08
	.zero		1


	//   ....[43]....
        /*03b8*/ 	.word	0x00001a80
        /*03bc*/ 	.word	0x000000ff
        /*03c0*/ 	.word	0x00000038
        /*03c4*/ 	.short	0x010a
        /*03c6*/ 	.byte	0x11
	.zero		1


	//   ....[44]....
        /*03c8*/ 	.word	0x00001bd0
        /*03cc*/ 	.word	0x000000ff
        /*03d0*/ 	.word	0x00000038
        /*03d4*/ 	.short	0x010a
        /*03d6*/ 	.byte	0x08
	.zero		1


	//   ....[45]....
        /*03d8*/ 	.word	0x00001d10
        /*03dc*/ 	.word	0x00000002
        /*03e0*/ 	.word	0x000000c0
        /*03e4*/ 	.short	0x010a
        /*03e6*/ 	.byte	0xff
	.zero		1


	//   ....[46]....
        /*03e8*/ 	.word	0x00001dd0
        /*03ec*/ 	.word	0x00000002
        /*03f0*/ 	.word	0x00000000
        /*03f4*/ 	.short	0x0101
        /*03f6*/ 	.byte	0xff
	.zero		1


	//   ....[47]....
        /*03f8*/ 	.word	0x00002330
        /*03fc*/ 	.word	0x000000ff
        /*0400*/ 	.word	0x00000000
        /*0404*/ 	.short	0x010a
        /*0406*/ 	.byte	0x05
	.zero		1


	//   ....[48]....
        /*0408*/ 	.word	0x000023c0
        /*040c*/ 	.word	0x000000ff
        /*0410*/ 	.word	0x00000000
        /*0414*/ 	.short	0x010a
        /*0416*/ 	.byte	0x05
	.zero		1


	//   ....[49]....
        /*0418*/ 	.word	0x00002450
        /*041c*/ 	.word	0x000000ff
        /*0420*/ 	.word	0x00000000
        /*0424*/ 	.short	0x010a
        /*0426*/ 	.byte	0x05
	.zero		1


	//   ....[50]....
        /*0428*/ 	.word	0x000024e0
        /*042c*/ 	.word	0x000000ff
        /*0430*/ 	.word	0x00000000
        /*0434*/ 	.short	0x010a
        /*0436*/ 	.byte	0x05
	.zero		1


	//   ....[51]....
        /*0438*/ 	.word	0x00002570
        /*043c*/ 	.word	0x000000ff
        /*0440*/ 	.word	0x00000000
        /*0444*/ 	.short	0x010a
        /*0446*/ 	.byte	0x05
	.zero		1


	//   ....[52]....
        /*0448*/ 	.word	0x00002600
        /*044c*/ 	.word	0x000000ff
        /*0450*/ 	.word	0x00000000
        /*0454*/ 	.short	0x010a
        /*0456*/ 	.byte	0x05
	.zero		1


	//   ....[53]....
        /*0458*/ 	.word	0x000026a0
        /*045c*/ 	.word	0x00000000
        /*0460*/ 	.word	0x00000000
        /*0464*/ 	.short	0x010a
        /*0466*/ 	.byte	0xff
	.zero		1


	//   ....[54]....
        /*0468*/ 	.word	0x000027c0
        /*046c*/ 	.word	0x00000000
        /*0470*/ 	.word	0x00000100
        /*0474*/ 	.short	0x010a
        /*0476*/ 	.byte	0xff
	.zero		1


	//   ....[55]....
        /*0478*/ 	.word	0x00002820
        /*047c*/ 	.word	0x00000004
        /*0480*/ 	.word	0x00000000
        /*0484*/ 	.short	0x0101
        /*0486*/ 	.byte	0xff
	.zero		1


	//   ....[56]....
        /*0488*/ 	.word	0x00002840
        /*048c*/ 	.word	0x000000ff
        /*0490*/ 	.word	0x000000d0
        /*0494*/ 	.short	0x010a
        /*0496*/ 	.byte	0x05
	.zero		1


	//   ....[57]....
        /*0498*/ 	.word	0x00002960
        /*049c*/ 	.word	0x00000000
        /*04a0*/ 	.word	0x000000c0
        /*04a4*/ 	.short	0x010a
        /*04a6*/ 	.byte	0xff
	.zero		1


	//   ....[58]....
        /*04a8*/ 	.word	0x00002a70
        /*04ac*/ 	.word	0x00000000
        /*04b0*/ 	.word	0x00000000
        /*04b4*/ 	.short	0x0101
        /*04b6*/ 	.byte	0xff
	.zero		1


	//   ....[59]....
        /*04b8*/ 	.word	0x00002b00
        /*04bc*/ 	.word	0x000000ff
        /*04c0*/ 	.word	0x000000d0
        /*04c4*/ 	.short	0x0106
        /*04c6*/ 	.byte	0x05
	.zero		1


	//   ....[60]....
        /*04c8*/ 	.word	0x00002b20
        /*04cc*/ 	.word	0x000000ff
        /*04d0*/ 	.word	0x000000d0
        /*04d4*/ 	.short	0x010a
        /*04d6*/ 	.byte	0x05
	.zero		1


	//   ....[61]....
        /*04d8*/ 	.word	0x00002bb0
        /*04dc*/ 	.word	0x000000ff
        /*04e0*/ 	.word	0x000000d0
        /*04e4*/ 	.short	0x0106
        /*04e6*/ 	.byte	0x04
	.zero		1


	//   ....[62]....
        /*04e8*/ 	.word	0x00002bf0
        /*04ec*/ 	.word	0x00000000
        /*04f0*/ 	.word	0x000000d0
        /*04f4*/ 	.short	0x010a
        /*04f6*/ 	.byte	0xff
	.zero		1


	//   ....[63]....
        /*04f8*/ 	.word	0x000030f0
        /*04fc*/ 	.word	0x00000000
        /*0500*/ 	.word	0x000000c0
        /*0504*/ 	.short	0x010a
        /*0506*/ 	.byte	0xff
	.zero		1


	//   ....[64]....
        /*0508*/ 	.word	0x00003200
        /*050c*/ 	.word	0x00000003
        /*0510*/ 	.word	0x00000000
        /*0514*/ 	.short	0x0101
        /*0516*/ 	.byte	0xff
	.zero		1


	//   ....[65]....
        /*0518*/ 	.word	0x00003210
        /*051c*/ 	.word	0x000000ff
        /*0520*/ 	.word	0x00000000
        /*0524*/ 	.short	0x010a
        /*0526*/ 	.byte	0x04
	.zero		1


	//   ....[66]....
        /*0528*/ 	.word	0x00003230
        /*052c*/ 	.word	0x000000ff
        /*0530*/ 	.word	0x000000f0
        /*0534*/ 	.short	0x010a
        /*0536*/ 	.byte	0x08
	.zero		1


	//   ....[67]....
        /*0538*/ 	.word	0x00003300
        /*053c*/ 	.word	0x000000ff
        /*0540*/ 	.word	0x00000000
        /*0544*/ 	.short	0x010a
        /*0546*/ 	.byte	0x07
	.zero		1


	//   ....[68]....
        /*0548*/ 	.word	0x00003440
        /*054c*/ 	.word	0x000000ff
        /*0550*/ 	.word	0x00000000
        /*0554*/ 	.short	0x010a
        /*0556*/ 	.byte	0x04
	.zero		1


	//   ....[69]....
        /*0558*/ 	.word	0x00003630
        /*055c*/ 	.word	0x000000ff
        /*0560*/ 	.word	0x00000000
        /*0564*/ 	.short	0x010a
        /*0566*/ 	.byte	0x05
	.zero		1


	//   ....[70]....
        /*0568*/ 	.word	0x000036c0
        /*056c*/ 	.word	0x000000ff
        /*0570*/ 	.word	0x00000000
        /*0574*/ 	.short	0x010a
        /*0576*/ 	.byte	0x07
	.zero		1


	//   ....[71]....
        /*0578*/ 	.word	0x00003b40
        /*057c*/ 	.word	0x00000000
        /*0580*/ 	.word	0x000000c0
        /*0584*/ 	.short	0x010a
        /*0586*/ 	.byte	0xff
	.zero		1


	//   ....[72]....
        /*0588*/ 	.word	0x00003c00
        /*058c*/ 	.word	0x00000000
        /*0590*/ 	.word	0x00000000
        /*0594*/ 	.short	0x0101
        /*0596*/ 	.byte	0xff
	.zero		1


	//   ....[73]....
        /*0598*/ 	.word	0x00003f20
        /*059c*/ 	.word	0x000000ff
        /*05a0*/ 	.word	0x000000b8
        /*05a4*/ 	.short	0x010a
        /*05a6*/ 	.byte	0x07
	.zero		1


	//   ....[74]....
        /*05a8*/ 	.word	0x00004110
        /*05ac*/ 	.word	0x000000ff
        /*05b0*/ 	.word	0x00000090
        /*05b4*/ 	.short	0x010a
        /*05b6*/ 	.byte	0x07
	.zero		1


	//   ....[75]....
        /*05b8*/ 	.word	0x00004280
        /*05bc*/ 	.word	0x000000ff
        /*05c0*/ 	.word	0x00000070
        /*05c4*/ 	.short	0x010b
        /*05c6*/ 	.byte	0x07
	.zero		1


	//   ....[76]....
        /*05c8*/ 	.word	0x00004290
        /*05cc*/ 	.word	0x000000ff
        /*05d0*/ 	.word	0x00000000
        /*05d4*/ 	.short	0x0101
        /*05d6*/ 	.byte	0x08
	.zero		1


	//   ....[77]....
        /*05d8*/ 	.word	0x000042b0
        /*05dc*/ 	.word	0x000000ff
        /*05e0*/ 	.word	0x00000098
        /*05e4*/ 	.short	0x010a
        /*05e6*/ 	.byte	0x07
	.zero		1


	//   ....[78]....
        /*05e8*/ 	.word	0x00004410
        /*05ec*/ 	.word	0x000000ff
        /*05f0*/ 	.word	0x00000078
        /*05f4*/ 	.short	0x010b
        /*05f6*/ 	.byte	0x07
	.zero		1


	//   ....[79]....
        /*05f8*/ 	.word	0x00004420
        /*05fc*/ 	.word	0x000000ff
        /*0600*/ 	.word	0x00000000
        /*0604*/ 	.short	0x0101
        /*0606*/ 	.byte	0x08
	.zero		1


	//   ....[80]....
        /*0608*/ 	.word	0x00004430
        /*060c*/ 	.word	0x000000ff
        /*0610*/ 	.word	0x000000a0
        /*0614*/ 	.short	0x010a
        /*0616*/ 	.byte	0x07
	.zero		1


	//   ....[81]....
        /*0618*/ 	.word	0x000045d0
        /*061c*/ 	.word	0x000000ff
        /*0620*/ 	.word	0x00000080
        /*0624*/ 	.short	0x010b
        /*0626*/ 	.byte	0x07
	.zero		1


	//   ....[82]....
        /*0628*/ 	.word	0x00004640
        /*062c*/ 	.word	0x000000ff
        /*0630*/ 	.word	0x00000000
        /*0634*/ 	.short	0x0101
        /*0636*/ 	.byte	0x08
	.zero		1


	//   ....[83]....
        /*0638*/ 	.word	0x00004670
        /*063c*/ 	.word	0x000000ff
        /*0640*/ 	.word	0x000000a8
        /*0644*/ 	.short	0x010a
        /*0646*/ 	.byte	0x07
	.zero		1


	//   ....[84]....
        /*0648*/ 	.word	0x00004880
        /*064c*/ 	.word	0x000000ff
        /*0650*/ 	.word	0x00000088
        /*0654*/ 	.short	0x010b
        /*0656*/ 	.byte	0x07
	.zero		1


	//   ....[85]....
        /*0658*/ 	.word	0x000048a0
        /*065c*/ 	.word	0x000000ff
        /*0660*/ 	.word	0x00000000
        /*0664*/ 	.short	0x0101
        /*0666*/ 	.byte	0x0d
	.zero		1


	//   ....[86]....
        /*0668*/ 	.word	0x000048d0
        /*066c*/ 	.word	0x000000ff
        /*0670*/ 	.word	0x00000090
        /*0674*/ 	.short	0x010a
        /*0676*/ 	.byte	0x07
	.zero		1


	//   ....[87]....
        /*0678*/ 	.word	0x000048f0
        /*067c*/ 	.word	0x000000ff
        /*0680*/ 	.word	0x00000098
        /*0684*/ 	.short	0x010a
        /*0686*/ 	.byte	0x07
	.zero		1


	//   ....[88]....
        /*0688*/ 	.word	0x00004910
        /*068c*/ 	.word	0x000000ff
        /*0690*/ 	.word	0x000000a0
        /*0694*/ 	.short	0x010a
        /*0696*/ 	.byte	0x07
	.zero		1


	//   ....[89]....
        /*0698*/ 	.word	0x00004950
        /*069c*/ 	.word	0x00000000
        /*06a0*/ 	.word	0x000000a8
        /*06a4*/ 	.short	0x010a
        /*06a6*/ 	.byte	0xff
	.zero		1


	//   ....[90]....
        /*06a8*/ 	.word	0x00004c80
        /*06ac*/ 	.word	0x00000000
        /*06b0*/ 	.word	0x000000c0
        /*06b4*/ 	.short	0x010a
        /*06b6*/ 	.byte	0xff
	.zero		1


	//   ....[91]....
        /*06b8*/ 	.word	0x00004d90
        /*06bc*/ 	.word	0x00000000
        /*06c0*/ 	.word	0x00000000
        /*06c4*/ 	.short	0x0101
        /*06c6*/ 	.byte	0xff
	.zero		1


	//   ....[92]....
        /*06c8*/ 	.word	0x000057f0
        /*06cc*/ 	.word	0x00000003
        /*06d0*/ 	.word	0x00000070
        /*06d4*/ 	.short	0x010a
        /*06d6*/ 	.byte	0xff
	.zero		1


	//   ....[93]....
        /*06d8*/ 	.word	0x00005830
        /*06dc*/ 	.word	0x000000c1
        /*06e0*/ 	.word	0x000000e0
        /*06e4*/ 	.short	0x010a
        /*06e6*/ 	.byte	0xff
	.zero		1


	//   ....[94]....
        /*06e8*/ 	.word	0x00005960
        /*06ec*/ 	.word	0x00000003
        /*06f0*/ 	.word	0x00000070
        /*06f4*/ 	.short	0x010a
        /*06f6*/ 	.byte	0xff
	.zero		1


	//   ....[95]....
        /*06f8*/ 	.word	0x00005ac0
        /*06fc*/ 	.word	0x00000000
        /*0700*/ 	.word	0x00000000
        /*0704*/ 	.short	0x0101
        /*0706*/ 	.byte	0xff
	.zero		1


	//   ....[96]....
        /*0708*/ 	.word	0x00005b20
        /*070c*/ 	.word	0x000000c1
        /*0710*/ 	.word	0x000000e0
        /*0714*/ 	.short	0x010a
        /*0716*/ 	.byte	0xff
	.zero		1


	//   ....[97]....
        /*0718*/ 	.word	0x00006ed0
        /*071c*/ 	.word	0x000000cc
        /*0720*/ 	.word	0x00000070
        /*0724*/ 	.short	0x010a
        /*0726*/ 	.byte	0xff
	.zero		1


	//   ....[98]....
        /*0728*/ 	.word	0x00006fa0
        /*072c*/ 	.word	0x000000cc
        /*0730*/ 	.word	0x00000070
        /*0734*/ 	.short	0x010a
        /*0736*/ 	.byte	0xff
	.zero		1


	//   ....[99]....
        /*0738*/ 	.word	0x000070e0
        /*073c*/ 	.word	0x00000003
        /*0740*/ 	.word	0x00000000
        /*0744*/ 	.short	0x0101
        /*0746*/ 	.byte	0xff
	.zero		1


	//   ....[100]....
        /*0748*/ 	.word	0x00008480
        /*074c*/ 	.word	0x00000000
        /*0750*/ 	.word	0x00000070
        /*0754*/ 	.short	0x010a
        /*0756*/ 	.byte	0xff
	.zero		1


	//   ....[101]....
        /*0758*/ 	.word	0x00008550
        /*075c*/ 	.word	0x00000000
        /*0760*/ 	.word	0x00000070
        /*0764*/ 	.short	0x010a
        /*0766*/ 	.byte	0xff
	.zero		1


	//   ....[102]....
        /*0768*/ 	.word	0x000086b0
        /*076c*/ 	.word	0x00000000
        /*0770*/ 	.word	0x00000000
        /*0774*/ 	.short	0x0101
        /*0776*/ 	.byte	0xff
	.zero		1


	//   ....[103]....
        /*0778*/ 	.word	0x00009a60
        /*077c*/ 	.word	0x00000000
        /*0780*/ 	.word	0x00000070
        /*0784*/ 	.short	0x010a
        /*0786*/ 	.byte	0xff
	.zero		1


	//   ....[104]....
        /*0788*/ 	.word	0x00009b30
        /*078c*/ 	.word	0x00000000
        /*0790*/ 	.word	0x00000070
        /*0794*/ 	.short	0x010a
        /*0796*/ 	.byte	0xff
	.zero		1


	//   ....[105]....
        /*0798*/ 	.word	0x00009c90
        /*079c*/ 	.word	0x00000000
        /*07a0*/ 	.word	0x00000000
        /*07a4*/ 	.short	0x0101
        /*07a6*/ 	.byte	0xff
	.zero		1


	//   ....[106]....
        /*07a8*/ 	.word	0x0000a180
        /*07ac*/ 	.word	0x000000ff
        /*07b0*/ 	.word	0x00000000
        /*07b4*/ 	.short	0x0101
        /*07b6*/ 	.byte	0x05
	.zero		1


	//   ....[107]....
        /*07b8*/ 	.word	0x0000b100
        /*07bc*/ 	.word	0x00000003
        /*07c0*/ 	.word	0x00000110
        /*07c4*/ 	.short	0x010a
        /*07c6*/ 	.byte	0xff
	.zero		1


	//   ....[108]....
        /*07c8*/ 	.word	0x0000b160
        /*07cc*/ 	.word	0x00000002
        /*07d0*/ 	.word	0x00000038
        /*07d4*/ 	.short	0x010a
        /*07d6*/ 	.byte	0xff
	.zero		1


	//   ....[109]....
        /*07d8*/ 	.word	0x0000b1c0
        /*07dc*/ 	.word	0x00000002
        /*07e0*/ 	.word	0x00000038
        /*07e4*/ 	.short	0x010a
        /*07e6*/ 	.byte	0xff
	.zero		1


	//   ....[110]....
        /*07e8*/ 	.word	0x0000b210
        /*07ec*/ 	.word	0x00000002
        /*07f0*/ 	.word	0x000000c0
        /*07f4*/ 	.short	0x010a
        /*07f6*/ 	.byte	0xff
	.zero		1


	//   ....[111]....
        /*07f8*/ 	.word	0x0000b270
        /*07fc*/ 	.word	0x00000000
        /*0800*/ 	.word	0x00000000
        /*0804*/ 	.short	0x010a
        /*0806*/ 	.byte	0xff
	.zero		1


	//   ....[112]....
        /*0808*/ 	.word	0x0000b2d0
        /*080c*/ 	.word	0x00000000
        /*0810*/ 	.word	0x00000000
        /*0814*/ 	.short	0x010a
        /*0816*/ 	.byte	0xff
	.zero		1


	//   ....[113]....
        /*0818*/ 	.word	0x0000b330
        /*081c*/ 	.word	0x00000000
        /*0820*/ 	.word	0x00000000
        /*0824*/ 	.short	0x010a
        /*0826*/ 	.byte	0xff
	.zero		1


	//   ....[114]....
        /*0828*/ 	.word	0x0000b390
        /*082c*/ 	.word	0x00000000
        /*0830*/ 	.word	0x00000000
        /*0834*/ 	.short	0x010a
        /*0836*/ 	.byte	0xff
	.zero		1


	//   ....[115]....
        /*0838*/ 	.word	0x0000b3f0
        /*083c*/ 	.word	0x00000000
        /*0840*/ 	.word	0x00000000
        /*0844*/ 	.short	0x010a
        /*0846*/ 	.byte	0xff
	.zero		1


	//   ....[116]....
        /*0848*/ 	.word	0x0000b450
        /*084c*/ 	.word	0x00000000
        /*0850*/ 	.word	0x00000000
        /*0854*/ 	.short	0x010a
        /*0856*/ 	.byte	0xff
	.zero		1


	//   ....[117]....
        /*0858*/ 	.word	0x0000b4a0
        /*085c*/ 	.word	0x00000000
        /*0860*/ 	.word	0x00000100
        /*0864*/ 	.short	0x010a
        /*0866*/ 	.byte	0xff
	.zero		1


	//   ....[118]....
        /*0868*/ 	.word	0x0000b500
        /*086c*/ 	.word	0x00000000
        /*0870*/ 	.word	0x000000d0
        /*0874*/ 	.short	0x010a
        /*0876*/ 	.byte	0xff
	.zero		1


	//   ....[119]....
        /*0878*/ 	.word	0x0000b550
        /*087c*/ 	.word	0x00000000
        /*0880*/ 	.word	0x000000c0
        /*0884*/ 	.short	0x010a
        /*0886*/ 	.byte	0xff
	.zero		1


	//   ....[120]....
        /*0888*/ 	.word	0x0000b5b0
        /*088c*/ 	.word	0x00000000
        /*0890*/ 	.word	0x000000d0
        /*0894*/ 	.short	0x010a
        /*0896*/ 	.byte	0xff
	.zero		1


	//   ....[121]....
        /*0898*/ 	.word	0x0000b600
        /*089c*/ 	.word	0x00000000
        /*08a0*/ 	.word	0x000000c0
        /*08a4*/ 	.short	0x010a
        /*08a6*/ 	.byte	0xff
	.zero		1


	//   ....[122]....
        /*08a8*/ 	.word	0x0000b660
        /*08ac*/ 	.word	0x00000003
        /*08b0*/ 	.word	0x000000f0
        /*08b4*/ 	.short	0x010a
        /*08b6*/ 	.byte	0xff
	.zero		1


	//   ....[123]....
        /*08b8*/ 	.word	0x0000b6c0
        /*08bc*/ 	.word	0x00000000
        /*08c0*/ 	.word	0x00000000
        /*08c4*/ 	.short	0x010a
        /*08c6*/ 	.byte	0xff
	.zero		1


	//   ....[124]....
        /*08c8*/ 	.word	0x0000b720
        /*08cc*/ 	.word	0x00000000
        /*08d0*/ 	.word	0x00000000
        /*08d4*/ 	.short	0x010a
        /*08d6*/ 	.byte	0xff
	.zero		1


	//   ....[125]....
        /*08d8*/ 	.word	0x0000b780
        /*08dc*/ 	.word	0x00000000
        /*08e0*/ 	.word	0x00000000
        /*08e4*/ 	.short	0x010a
        /*08e6*/ 	.byte	0xff
	.zero		1


	//   ....[126]....
        /*08e8*/ 	.word	0x0000b7d0
        /*08ec*/ 	.word	0x00000000
        /*08f0*/ 	.word	0x000000c0
        /*08f4*/ 	.short	0x010a
        /*08f6*/ 	.byte	0xff
	.zero		1


	//   ....[127]....
        /*08f8*/ 	.word	0x0000b830
        /*08fc*/ 	.word	0x00000000
        /*0900*/ 	.word	0x000000b8
        /*0904*/ 	.short	0x010a
        /*0906*/ 	.byte	0xff
	.zero		1


	//   ....[128]....
        /*0908*/ 	.word	0x0000b890
        /*090c*/ 	.word	0x00000003
        /*0910*/ 	.word	0x00000090
        /*0914*/ 	.short	0x010a
        /*0916*/ 	.byte	0xff
	.zero		1


	//   ....[129]....
        /*0918*/ 	.word	0x0000b8f0
        /*091c*/ 	.word	0x00000003
        /*0920*/ 	.word	0x00000098
        /*0924*/ 	.short	0x010a
        /*0926*/ 	.byte	0xff
	.zero		1


	//   ....[130]....
        /*0928*/ 	.word	0x0000b950
        /*092c*/ 	.word	0x00000003
        /*0930*/ 	.word	0x000000a0
        /*0934*/ 	.short	0x010a
        /*0936*/ 	.byte	0xff
	.zero		1


	//   ....[131]....
        /*0938*/ 	.word	0x0000b9b0
        /*093c*/ 	.word	0x00000003
        /*0940*/ 	.word	0x000000a8
        /*0944*/ 	.short	0x010a
        /*0946*/ 	.byte	0xff
	.zero		1


	//   ....[132]....
        /*0948*/ 	.word	0x0000ba10
        /*094c*/ 	.word	0x00000000
        /*0950*/ 	.word	0x00000090
        /*0954*/ 	.short	0x010a
        /*0956*/ 	.byte	0xff
	.zero		1


	//   ....[133]....
        /*0958*/ 	.word	0x0000ba70
        /*095c*/ 	.word	0x00000000
        /*0960*/ 	.word	0x00000098
        /*0964*/ 	.short	0x010a
        /*0966*/ 	.byte	0xff
	.zero		1


	//   ....[134]....
        /*0968*/ 	.word	0x0000bad0
        /*096c*/ 	.word	0x00000000
        /*0970*/ 	.word	0x000000a0
        /*0974*/ 	.short	0x010a
        /*0976*/ 	.byte	0xff
	.zero		1


	//   ....[135]....
        /*0978*/ 	.word	0x0000bb20
        /*097c*/ 	.word	0x00000000
        /*0980*/ 	.word	0x000000c0
        /*0984*/ 	.short	0x010a
        /*0986*/ 	.byte	0xff
	.zero		1


	//   ....[136]....
        /*0988*/ 	.word	0x0000bb70
        /*098c*/ 	.word	0x00000003
        /*0990*/ 	.word	0x00000070
        /*0994*/ 	.short	0x010a
        /*0996*/ 	.byte	0xff
	.zero		1


	//   ....[137]....
        /*0998*/ 	.word	0x0000bbc0
        /*099c*/ 	.word	0x000000c1
        /*09a0*/ 	.word	0x000000e0
        /*09a4*/ 	.short	0x010a
        /*09a6*/ 	.byte	0xff
	.zero		1


	//   ....[138]....
        /*09a8*/ 	.word	0x0000bc10
        /*09ac*/ 	.word	0x000000cc
        /*09b0*/ 	.word	0x00000070
        /*09b4*/ 	.short	0x010a
        /*09b6*/ 	.byte	0xff
	.zero		1


	//   ....[139]....
        /*09b8*/ 	.word	0x0000bc60
        /*09bc*/ 	.word	0x00000000
        /*09c0*/ 	.word	0x00000070
        /*09c4*/ 	.short	0x010a
        /*09c6*/ 	.byte	0xff
	.zero		1


	//   ....[140]....
        /*09c8*/ 	.word	0x0000bcb0
        /*09cc*/ 	.word	0x00000000
        /*09d0*/ 	.word	0x00000070
        /*09d4*/ 	.short	0x010a
        /*09d6*/ 	.byte	0xff
	.zero		1


	//----- nvinfo : EIATTR_NUM_MBARRIERS
	.align		4
.L_48:
        /*09d8*/ 	.byte	0x03, 0x38
        /*09da*/ 	.short	0x0024


	//----- nvinfo : EIATTR_EXIT_INSTR_OFFSETS
	.align		4
        /*09dc*/ 	.byte	0x04, 0x1c
        /*09de*/ 	.short	(.L_50 - .L_49)


	//   ....[0]....
.L_49:
        /*09e0*/ 	.word	0x000026d0


	//   ....[1]....
        /*09e4*/ 	.word	0x00002bc0


	//   ....[2]....
        /*09e8*/ 	.word	0x00002c20


	//   ....[3]....
        /*09ec*/ 	.word	0x00003920


	//   ....[4]....
        /*09f0*/ 	.word	0x00004980


	//   ....[5]....
        /*09f4*/ 	.word	0x000049c0


	//   ....[6]....
        /*09f8*/ 	.word	0x0000b0f0


	//----- nvinfo : EIATTR_MAX_THREADS
	.align		4
.L_50:
        /*09fc*/ 	.byte	0x04, 0x05
        /*09fe*/ 	.short	(.L_52 - .L_51)
.L_51:
        /*0a00*/ 	.word	0x00000100
        /*0a04*/ 	.word	0x00000001
        /*0a08*/ 	.word	0x00000001


	//----- nvinfo : EIATTR_CRS_STACK_SIZE
	.align		4
.L_52:
        /*0a0c*/ 	.byte	0x04, 0x1e
        /*0a0e*/ 	.short	(.L_54 - .L_53)
.L_53:
        /*0a10*/ 	.word	0x00000000


	//----- nvinfo : EIATTR_CBANK_PARAM_SIZE
	.align		4
.L_54:
        /*0a14*/ 	.byte	0x03, 0x19
        /*0a16*/ 	.short	0x0800


	//----- nvinfo : EIATTR_PARAM_CBANK
	.align		4
        /*0a18*/ 	.byte	0x04, 0x0a
        /*0a1a*/ 	.short	(.L_56 - .L_55)
	.align		4
.L_55:
        /*0a1c*/ 	.word	index@(.nv.constant0._ZN7cutlass13device_kernelINS_4gemm6kernel13GemmUniversalIN4cute5tupleIJiiiiEEENS1_10collective13CollectiveMmaINS1_35MainloopSm100TmaUmmaWarpSpecializedILi7ELi2ELi2ENS5_IJNS4_1CILi1EEESB_SB_EEEEENS5_IJNSA_ILi128EEENSA_ILi256EEENSA_ILi64EEEEEENS_12float_e4m3_tENS5_IJlSB_lEEENS_12float_e5m2_tESJ_NS4_8TiledMMAINS4_8MMA_AtomIJNS4_10MMA_TraitsINS4_19SM100_MMA_F8F6F4_SSEJSI_SK_fSE_SF_NS4_17integral_constantINS4_4UMMA5MajorELSR_0EEESS_NSP_INSQ_7ScaleInELST_0EEESU_EEEEEENS4_6LayoutISC_NS5_IJNSA_ILi0EEESY_SY_EEEEENS5_IJNS4_10UnderscoreES11_S11_EEEEENS4_13SM90_TMA_LOADENS4_14ComposedLayoutINS4_7SwizzleILi2ELi4ELi3EEENS4_18smem_ptr_flag_bitsILi8EEENSX_INS5_IJNSA_ILi8EEESG_EEENS5_IJSG_SB_EEEEEEEvNS4_8identityES14_S1E_vS1F_EENS_8epilogue10collective18CollectiveEpilogueINS1H_23Sm100TmaWarpSpecializedILi4ELi2ELi64ELb0ELb0EEEJSH_NS5_IJNSX_ISE_SB_EENSX_ISG_SB_EEEEESI_SJ_SI_SJ_NS1H_6fusion15FusionCallbacksIS1L_NS1P_17LinearCombinationISI_fSI_fLNS_15FloatRoundStyleE2EEESH_S1O_JEEENS4_5SM1004TMEM4LOAD26SM100_TMEM_LOAD_32dp32b64xES14_S1E_NS4_39AutoVectorizingCopyWithAssumedAlignmentILi128EEENS4_14SM90_TMA_STOREES1E_S20_S20_EEEvvEEEEvNT_6ParamsE)
        /*0a20*/ 	.short	0x0380
        /*0a22*/ 	.short	0x0800


	//----- nvinfo : EIATTR_SW_WAR
	.align		4
.L_56:
        /*0a24*/ 	.byte	0x04, 0x36
        /*0a26*/ 	.short	(.L_58 - .L_57)
.L_57:
        /*0a28*/ 	.word	0x00000008
.L_58:


//--------------------- .nv.callgraph             --------------------------
	.section	.nv.callgraph,"",@"SHT_CUDA_CALLGRAPH"
	.align	4
	.sectionentsize	8
	.align		4
        /*0000*/ 	.word	0x00000000
	.align		4
        /*0004*/ 	.word	0xffffffff
	.align		4
        /*0008*/ 	.word	index@(_ZN7cutlass13device_kernelINS_4gemm6kernel13GemmUniversalIN4cute5tupleIJiiiiEEENS1_10collective13CollectiveMmaINS1_35MainloopSm100TmaUmmaWarpSpecializedILi7ELi2ELi2ENS5_IJNS4_1CILi1EEESB_SB_EEEEENS5_IJNSA_ILi128EEENSA_ILi256EEENSA_ILi64EEEEEENS_12float_e4m3_tENS5_IJlSB_lEEENS_12float_e5m2_tESJ_NS4_8TiledMMAINS4_8MMA_AtomIJNS4_10MMA_TraitsINS4_19SM100_MMA_F8F6F4_SSEJSI_SK_fSE_SF_NS4_17integral_constantINS4_4UMMA5MajorELSR_0EEESS_NSP_INSQ_7ScaleInELST_0EEESU_EEEEEENS4_6LayoutISC_NS5_IJNSA_ILi0EEESY_SY_EEEEENS5_IJNS4_10UnderscoreES11_S11_EEEEENS4_13SM90_TMA_LOADENS4_14ComposedLayoutINS4_7SwizzleILi2ELi4ELi3EEENS4_18smem_ptr_flag_bitsILi8EEENSX_INS5_IJNSA_ILi8EEESG_EEENS5_IJSG_SB_EEEEEEEvNS4_8identityES14_S1E_vS1F_EENS_8epilogue10collective18CollectiveEpilogueINS1H_23Sm100TmaWarpSpecializedILi4ELi2ELi64ELb0ELb0EEEJSH_NS5_IJNSX_ISE_SB_EENSX_ISG_SB_EEEEESI_SJ_SI_SJ_NS1H_6fusion15FusionCallbacksIS1L_NS1P_17LinearCombinationISI_fSI_fLNS_15FloatRoundStyleE2EEESH_S1O_JEEENS4_5SM1004TMEM4LOAD26SM100_TMEM_LOAD_32dp32b64xES14_S1E_NS4_39AutoVectorizingCopyWithAssumedAlignmentILi128EEENS4_14SM90_TMA_STOREES1E_S20_S20_EEEvvEEEEvNT_6ParamsE)
	.align		4
        /*000c*/ 	.word	index@(__assertfail)
	.align		4
        /*0010*/ 	.word	0x00000000
	.align		4
        /*0014*/ 	.word	0xfffffffe
	.align		4
        /*0018*/ 	.word	0x00000000
	.align		4
        /*001c*/ 	.word	0xfffffffd
	.align		4
        /*0020*/ 	.word	0x00000000
	.align		4
        /*0024*/ 	.word	0xfffffffc


//--------------------- .nv.constant4             --------------------------
	.section	.nv.constant4,"a",@progbits
	.align	8
	.align		8
.nv.constant4:
        /*0000*/ 	.dword	__assertfail
	.align		8
        /*0008*/ 	.dword	__unnamed_1
	.align		8
        /*0010*/ 	.dword	__unnamed_2
	.align		8
        /*0018*/ 	.dword	__unnamed_3
	.align		8
        /*0020*/ 	.dword	_ZN40_INTERNAL_febfac26_4_k_cu_591bd166_170004cuda3std3__45__cpo5beginE
	.align		8
        /*0028*/ 	.dword	_ZN40_INTERNAL_febfac26_4_k_cu_591bd166_170004cuda3std3__45__cpo3endE
	.align		8
        /*0030*/ 	.dword	_ZN40_INTERNAL_febfac26_4_k_cu_591bd166_170004cuda3std3__45__cpo6cbeginE
	.align		8
        /*0038*/ 	.dword	_ZN40_INTERNAL_febfac26_4_k_cu_591bd166_170004cuda3std3__45__cpo4cendE
	.align		8
        /*0040*/ 	.dword	_ZN40_INTERNAL_febfac26_4_k_cu_591bd166_170004cuda3std3__442_GLOBAL__N__febfac26_4_k_cu_591bd166_170006ignoreE
	.align		8
        /*0048*/ 	.dword	_ZN40_INTERNAL_febfac26_4_k_cu_591bd166_170004cuda3std3__419piecewise_constructE
	.align		8
        /*0050*/ 	.dword	_ZN40_INTERNAL_febfac26_4_k_cu_591bd166_170004cuda3std3__48in_placeE
	.align		8
        /*0058*/ 	.dword	_ZN40_INTERNAL_febfac26_4_k_cu_591bd166_170004cuda3std6ranges3__45__cpo4swapE
	.align		8
        /*0060*/ 	.dword	_ZN40_INTERNAL_febfac26_4_k_cu_591bd166_170004cuda3std6ranges3__45__cpo9iter_moveE
	.align		8
        /*0068*/ 	.dword	_ZN40_INTERNAL_febfac26_4_k_cu_591bd166_170004cute7productE
	.align		8
        /*0070*/ 	.dword	_ZN40_INTERNAL_febfac26_4_k_cu_591bd166_170004cute1_E
	.align		8
        /*0078*/ 	.dword	$str$25
	.align		8
        /*0080*/ 	.dword	$str$26
	.align		8
        /*0088*/ 	.dword	$str$27
	.align		8
        /*0090*/ 	.dword	$str$28


//--------------------- .text._ZN7cutlass13device_kernelINS_4gemm6kernel13GemmUniversalIN4cute5tupleIJiiiiEEENS1_10collective13CollectiveMmaINS1_35MainloopSm100TmaUmmaWarpSpecializedILi7ELi2ELi2ENS5_IJNS4_1CILi1EEESB_SB_EEEEENS5_IJNSA_ILi128EEENSA_ILi256EEENSA_ILi64EEEEEENS_12float_e4m3_tENS5_IJlSB_lEEENS_12float_e5m2_tESJ_NS4_8TiledMMAINS4_8MMA_AtomIJNS4_10MMA_TraitsINS4_19SM100_MMA_F8F6F4_SSEJSI_SK_fSE_SF_NS4_17integral_constantINS4_4UMMA5MajorELSR_0EEESS_NSP_INSQ_7ScaleInELST_0EEESU_EEEEEENS4_6LayoutISC_NS5_IJNSA_ILi0EEESY_SY_EEEEENS5_IJNS4_10UnderscoreES11_S11_EEEEENS4_13SM90_TMA_LOADENS4_14ComposedLayoutINS4_7SwizzleILi2ELi4ELi3EEENS4_18smem_ptr_flag_bitsILi8EEENSX_INS5_IJNSA_ILi8EEESG_EEENS5_IJSG_SB_EEEEEEEvNS4_8identityES14_S1E_vS1F_EENS_8epilogue10collective18CollectiveEpilogueINS1H_23Sm100TmaWarpSpecializedILi4ELi2ELi64ELb0ELb0EEEJSH_NS5_IJNSX_ISE_SB_EENSX_ISG_SB_EEEEESI_SJ_SI_SJ_NS1H_6fusion15FusionCallbacksIS1L_NS1P_17LinearCombinationISI_fSI_fLNS_15FloatRoundStyleE2EEESH_S1O_JEEENS4_5SM1004TMEM4LOAD26SM100_TMEM_LOAD_32dp32b64xES14_S1E_NS4_39AutoVectorizingCopyWithAssumedAlignmentILi128EEENS4_14SM90_TMA_STOREES1E_S20_S20_EEEvvEEEEvNT_6ParamsE --------------------------
	.section	.text._ZN7cutlass13device_kernelINS_4gemm6kernel13GemmUniversalIN4cute5tupleIJiiiiEEENS1_10collective13CollectiveMmaINS1_35MainloopSm100TmaUmmaWarpSpecializedILi7ELi2ELi2ENS5_IJNS4_1CILi1EEESB_SB_EEEEENS5_IJNSA_ILi128EEENSA_ILi256EEENSA_ILi64EEEEEENS_12float_e4m3_tENS5_IJlSB_lEEENS_12float_e5m2_tESJ_NS4_8TiledMMAINS4_8MMA_AtomIJNS4_10MMA_TraitsINS4_19SM100_MMA_F8F6F4_SSEJSI_SK_fSE_SF_NS4_17integral_constantINS4_4UMMA5MajorELSR_0EEESS_NSP_INSQ_7ScaleInELST_0EEESU_EEEEEENS4_6LayoutISC_NS5_IJNSA_ILi0EEESY_SY_EEEEENS5_IJNS4_10UnderscoreES11_S11_EEEEENS4_13SM90_TMA_LOADENS4_14ComposedLayoutINS4_7SwizzleILi2ELi4ELi3EEENS4_18smem_ptr_flag_bitsILi8EEENSX_INS5_IJNSA_ILi8EEESG_EEENS5_IJSG_SB_EEEEEEEvNS4_8identityES14_S1E_vS1F_EENS_8epilogue10collective18CollectiveEpilogueINS1H_23Sm100TmaWarpSpecializedILi4ELi2ELi64ELb0ELb0EEEJSH_NS5_IJNSX_ISE_SB_EENSX_ISG_SB_EEEEESI_SJ_SI_SJ_NS1H_6fusion15FusionCallbacksIS1L_NS1P_17LinearCombinationISI_fSI_fLNS_15FloatRoundStyleE2EEESH_S1O_JEEENS4_5SM1004TMEM4LOAD26SM100_TMEM_LOAD_32dp32b64xES14_S1E_NS4_39AutoVectorizingCopyWithAssumedAlignmentILi128EEENS4_14SM90_TMA_STOREES1E_S20_S20_EEEvvEEEEvNT_6ParamsE,"ax",@progbits
	.align	128
.text._ZN7cutlass13device_kernelINS_4gemm6kernel13GemmUniversalIN4cute5tupleIJiiiiEEENS1_10collective13CollectiveMmaINS1_35MainloopSm100TmaUmmaWarpSpecializedILi7ELi2ELi2ENS5_IJNS4_1CILi1EEESB_SB_EEEEENS5_IJNSA_ILi128EEENSA_ILi256EEENSA_ILi64EEEEEENS_12float_e4m3_tENS5_IJlSB_lEEENS_12float_e5m2_tESJ_NS4_8TiledMMAINS4_8MMA_AtomIJNS4_10MMA_TraitsINS4_19SM100_MMA_F8F6F4_SSEJSI_SK_fSE_SF_NS4_17integral_constantINS4_4UMMA5MajorELSR_0EEESS_NSP_INSQ_7ScaleInELST_0EEESU_EEEEEENS4_6LayoutISC_NS5_IJNSA_ILi0EEESY_SY_EEEEENS5_IJNS4_10UnderscoreES11_S11_EEEEENS4_13SM90_TMA_LOADENS4_14ComposedLayoutINS4_7SwizzleILi2ELi4ELi3EEENS4_18smem_ptr_flag_bitsILi8EEENSX_INS5_IJNSA_ILi8EEESG_EEENS5_IJSG_SB_EEEEEEEvNS4_8identityES14_S1E_vS1F_EENS_8epilogue10collective18CollectiveEpilogueINS1H_23Sm100TmaWarpSpecializedILi4ELi2ELi64ELb0ELb0EEEJSH_NS5_IJNSX_ISE_SB_EENSX_ISG_SB_EEEEESI_SJ_SI_SJ_NS1H_6fusion15FusionCallbacksIS1L_NS1P_17LinearCombinationISI_fSI_fLNS_15FloatRoundStyleE2EEESH_S1O_JEEENS4_5SM1004TMEM4LOAD26SM100_TMEM_LOAD_32dp32b64xES14_S1E_NS4_39AutoVectorizingCopyWithAssumedAlignmentILi128EEENS4_14SM90_TMA_STOREES1E_S20_S20_EEEvvEEEEvNT_6ParamsE:
        .type           _ZN7cutlass13device_kernelINS_4gemm6kernel13GemmUniversalIN4cute5tupleIJiiiiEEENS1_10collective13CollectiveMmaINS1_35MainloopSm100TmaUmmaWarpSpecializedILi7ELi2ELi2ENS5_IJNS4_1CILi1EEESB_SB_EEEEENS5_IJNSA_ILi128EEENSA_ILi256EEENSA_ILi64EEEEEENS_12float_e4m3_tENS5_IJlSB_lEEENS_12float_e5m2_tESJ_NS4_8TiledMMAINS4_8MMA_AtomIJNS4_10MMA_TraitsINS4_19SM100_MMA_F8F6F4_SSEJSI_SK_fSE_SF_NS4_17integral_constantINS4_4UMMA5MajorELSR_0EEESS_NSP_INSQ_7ScaleInELST_0EEESU_EEEEEENS4_6LayoutISC_NS5_IJNSA_ILi0EEESY_SY_EEEEENS5_IJNS4_10UnderscoreES11_S11_EEEEENS4_13SM90_TMA_LOADENS4_14ComposedLayoutINS4_7SwizzleILi2ELi4ELi3EEENS4_18smem_ptr_flag_bitsILi8EEENSX_INS5_IJNSA_ILi8EEESG_EEENS5_IJSG_SB_EEEEEEEvNS4_8identityES14_S1E_vS1F_EENS_8epilogue10collective18CollectiveEpilogueINS1H_23Sm100TmaWarpSpecializedILi4ELi2ELi64ELb0ELb0EEEJSH_NS5_IJNSX_ISE_SB_EENSX_ISG_SB_EEEEESI_SJ_SI_SJ_NS1H_6fusion15FusionCallbacksIS1L_NS1P_17LinearCombinationISI_fSI_fLNS_15FloatRoundStyleE2EEESH_S1O_JEEENS4_5SM1004TMEM4LOAD26SM100_TMEM_LOAD_32dp32b64xES14_S1E_NS4_39AutoVectorizingCopyWithAssumedAlignmentILi128EEENS4_14SM90_TMA_STOREES1E_S20_S20_EEEvvEEEEvNT_6ParamsE,@function
        .size           _ZN7cutlass13device_kernelINS_4gemm6kernel13GemmUniversalIN4cute5tupleIJiiiiEEENS1_10collective13CollectiveMmaINS1_35MainloopSm100TmaUmmaWarpSpecializedILi7ELi2ELi2ENS5_IJNS4_1CILi1EEESB_SB_EEEEENS5_IJNSA_ILi128EEENSA_ILi256EEENSA_ILi64EEEEEENS_12float_e4m3_tENS5_IJlSB_lEEENS_12float_e5m2_tESJ_NS4_8TiledMMAINS4_8MMA_AtomIJNS4_10MMA_TraitsINS4_19SM100_MMA_F8F6F4_SSEJSI_SK_fSE_SF_NS4_17integral_constantINS4_4UMMA5MajorELSR_0EEESS_NSP_INSQ_7ScaleInELST_0EEESU_EEEEEENS4_6LayoutISC_NS5_IJNSA_ILi0EEESY_SY_EEEEENS5_IJNS4_10UnderscoreES11_S11_EEEEENS4_13SM90_TMA_LOADENS4_14ComposedLayoutINS4_7SwizzleILi2ELi4ELi3EEENS4_18smem_ptr_flag_bitsILi8EEENSX_INS5_IJNSA_ILi8EEESG_EEENS5_IJSG_SB_EEEEEEEvNS4_8identityES14_S1E_vS1F_EENS_8epilogue10collective18CollectiveEpilogueINS1H_23Sm100TmaWarpSpecializedILi4ELi2ELi64ELb0ELb0EEEJSH_NS5_IJNSX_ISE_SB_EENSX_ISG_SB_EEEEESI_SJ_SI_SJ_NS1H_6fusion15FusionCallbacksIS1L_NS1P_17LinearCombinationISI_fSI_fLNS_15FloatRoundStyleE2EEESH_S1O_JEEENS4_5SM1004TMEM4LOAD26SM100_TMEM_LOAD_32dp32b64xES14_S1E_NS4_39AutoVectorizingCopyWithAssumedAlignmentILi128EEENS4_14SM90_TMA_STOREES1E_S20_S20_EEEvvEEEEvNT_6ParamsE,(.L_x_176 - _ZN7cutlass13device_kernelINS_4gemm6kernel13GemmUniversalIN4cute5tupleIJiiiiEEENS1_10collective13CollectiveMmaINS1_35MainloopSm100TmaUmmaWarpSpecializedILi7ELi2ELi2ENS5_IJNS4_1CILi1EEESB_SB_EEEEENS5_IJNSA_ILi128EEENSA_ILi256EEENSA_ILi64EEEEEENS_12float_e4m3_tENS5_IJlSB_lEEENS_12float_e5m2_tESJ_NS4_8TiledMMAINS4_8MMA_AtomIJNS4_10MMA_TraitsINS4_19SM100_MMA_F8F6F4_SSEJSI_SK_fSE_SF_NS4_17integral_constantINS4_4UMMA5MajorELSR_0EEESS_NSP_INSQ_7ScaleInELST_0EEESU_EEEEEENS4_6LayoutISC_NS5_IJNSA_ILi0EEESY_SY_EEEEENS5_IJNS4_10UnderscoreES11_S11_EEEEENS4_13SM90_TMA_LOADENS4_14ComposedLayoutINS4_7SwizzleILi2ELi4ELi3EEENS4_18smem_ptr_flag_bitsILi8EEENSX_INS5_IJNSA_ILi8EEESG_EEENS5_IJSG_SB_EEEEEEEvNS4_8identityES14_S1E_vS1F_EENS_8epilogue10collective18CollectiveEpilogueINS1H_23Sm100TmaWarpSpecializedILi4ELi2ELi64ELb0ELb0EEEJSH_NS5_IJNSX_ISE_SB_EENSX_ISG_SB_EEEEESI_SJ_SI_SJ_NS1H_6fusion15FusionCallbacksIS1L_NS1P_17LinearCombinationISI_fSI_fLNS_15FloatRoundStyleE2EEESH_S1O_JEEENS4_5SM1004TMEM4LOAD26SM100_TMEM_LOAD_32dp32b64xES14_S1E_NS4_39AutoVectorizingCopyWithAssumedAlignmentILi128EEENS4_14SM90_TMA_STOREES1E_S20_S20_EEEvvEEEEvNT_6ParamsE)
        .other          _ZN7cutlass13device_kernelINS_4gemm6kernel13GemmUniversalIN4cute5tupleIJiiiiEEENS1_10collective13CollectiveMmaINS1_35MainloopSm100TmaUmmaWarpSpecializedILi7ELi2ELi2ENS5_IJNS4_1CILi1EEESB_SB_EEEEENS5_IJNSA_ILi128EEENSA_ILi256EEENSA_ILi64EEEEEENS_12float_e4m3_tENS5_IJlSB_lEEENS_12float_e5m2_tESJ_NS4_8TiledMMAINS4_8MMA_AtomIJNS4_10MMA_TraitsINS4_19SM100_MMA_F8F6F4_SSEJSI_SK_fSE_SF_NS4_17integral_constantINS4_4UMMA5MajorELSR_0EEESS_NSP_INSQ_7ScaleInELST_0EEESU_EEEEEENS4_6LayoutISC_NS5_IJNSA_ILi0EEESY_SY_EEEEENS5_IJNS4_10UnderscoreES11_S11_EEEEENS4_13SM90_TMA_LOADENS4_14ComposedLayoutINS4_7SwizzleILi2ELi4ELi3EEENS4_18smem_ptr_flag_bitsILi8EEENSX_INS5_IJNSA_ILi8EEESG_EEENS5_IJSG_SB_EEEEEEEvNS4_8identityES14_S1E_vS1F_EENS_8epilogue10collective18CollectiveEpilogueINS1H_23Sm100TmaWarpSpecializedILi4ELi2ELi64ELb0ELb0EEEJSH_NS5_IJNSX_ISE_SB_EENSX_ISG_SB_EEEEESI_SJ_SI_SJ_NS1H_6fusion15FusionCallbacksIS1L_NS1P_17LinearCombinationISI_fSI_fLNS_15FloatRoundStyleE2EEESH_S1O_JEEENS4_5SM1004TMEM4LOAD26SM100_TMEM_LOAD_32dp32b64xES14_S1E_NS4_39AutoVectorizingCopyWithAssumedAlignmentILi128EEENS4_14SM90_TMA_STOREES1E_S20_S20_EEEvvEEEEvNT_6ParamsE,@"STO_CUDA_ENTRY STV_DEFAULT"
_ZN7cutlass13device_kernelINS_4gemm6kernel13GemmUniversalIN4cute5tupleIJiiiiEEENS1_10collective13CollectiveMmaINS1_35MainloopSm100TmaUmmaWarpSpecializedILi7ELi2ELi2ENS5_IJNS4_1CILi1EEESB_SB_EEEEENS5_IJNSA_ILi128EEENSA_ILi256EEENSA_ILi64EEEEEENS_12float_e4m3_tENS5_IJlSB_lEEENS_12float_e5m2_tESJ_NS4_8TiledMMAINS4_8MMA_AtomIJNS4_10MMA_TraitsINS4_19SM100_MMA_F8F6F4_SSEJSI_SK_fSE_SF_NS4_17integral_constantINS4_4UMMA5MajorELSR_0EEESS_NSP_INSQ_7ScaleInELST_0EEESU_EEEEEENS4_6LayoutISC_NS5_IJNSA_ILi0EEESY_SY_EEEEENS5_IJNS4_10UnderscoreES11_S11_EEEEENS4_13SM90_TMA_LOADENS4_14ComposedLayoutINS4_7SwizzleILi2ELi4ELi3EEENS4_18smem_ptr_flag_bitsILi8EEENSX_INS5_IJNSA_ILi8EEESG_EEENS5_IJSG_SB_EEEEEEEvNS4_8identityES14_S1E_vS1F_EENS_8epilogue10collective18CollectiveEpilogueINS1H_23Sm100TmaWarpSpecializedILi4ELi2ELi64ELb0ELb0EEEJSH_NS5_IJNSX_ISE_SB_EENSX_ISG_SB_EEEEESI_SJ_SI_SJ_NS1H_6fusion15FusionCallbacksIS1L_NS1P_17LinearCombinationISI_fSI_fLNS_15FloatRoundStyleE2EEESH_S1O_JEEENS4_5SM1004TMEM4LOAD26SM100_TMEM_LOAD_32dp32b64xES14_S1E_NS4_39AutoVectorizingCopyWithAssumedAlignmentILi128EEENS4_14SM90_TMA_STOREES1E_S20_S20_EEEvvEEEEvNT_6ParamsE:
[----:B------:R-:W1:Y:S01]  /*0000*/  LDC R1, c[0x0][0x37c] ;  /* 0x0000df00ff017b82 */ /* 0x000e620000000800 */
[----:B------:R-:W2:Y:S01]  /*0010*/  S2R R185, SR_TID.X ;  /* 0x0000000000b97919 */ /* 0x000ea20000002100 */
[----:B------:R-:W3:Y:S01]  /*0020*/  LDCU.64 UR4, c[0x0][0x890] ;  /* 0x00011200ff0477ac */ /* 0x000ee20008000a00 */
[----:B------:R-:W-:Y:S02]  /*0030*/  PRMT R171, RZ, 0x7610, R171 ;  /* 0x00007610ffab7816 */ /* 0x000fe400000000ab */
[----:B------:R-:W-:Y:S01]  /*0040*/  ELECT P5, URZ, PT ;  /* 0x0000000000ff782f */ /* 0x000fe200038a0000 */
[----:B------:R-:W4:Y:S01]  /*0050*/  LDCU.64 UR46, c[0x0][0x358] ;  /* 0x00006b00ff2e77ac */ /* 0x000f220008000a00 */
[----:B---3--:R-:W-:-:S04]  /*0060*/  UISETP.NE.U32.AND UP0, UPT, UR4, URZ, UPT ;  /* 0x000000ff0400728c */ /* 0x008fc8000bf05070 */
[----:B------:R-:W-:Y:S01]  /*0070*/  UISETP.NE.AND.EX UP0, UPT, UR5, URZ, UPT, UP0 ;  /* 0x000000ff0500728c */ /* 0x000fe2000bf05300 */
[----:B--2---:R-:W-:-:S05]  /*0080*/  SHF.R.U32.HI R173, RZ, 0x5, R185 ;  /* 0x00000005ffad7819 */ /* 0x004fca00000116b9 */
[----:B------:R-:W2:Y:S02]  /*0090*/  SHFL.IDX PT, R0, R173, RZ, 0x1f ;  /* 0x00001fffad007589 */ /* 0x000ea400000e0000 */
[----:B--2---:R-:W-:Y:S01]  /*00a0*/  R2UR UR8, R0 ;  /* 0x00000000000872ca */ /* 0x004fe200000e0000 */
[----:B-1--4-:R-:W-:-:S14]  /*00b0*/  BRA.U UP0, `(.L_x_0) ;  /* 0x00000001002c7547 */ /* 0x012fdc000b800000 */
[----:B------:R-:W1:Y:S02]  /*00c0*/  LDCU.64 UR6, c[0x0][0x888] ;  /* 0x00011100ff0677ac */ /* 0x000e640008000a00 */
[----:B-1----:R-:W-:-:S04]  /*00d0*/  UISETP.NE.U32.AND UP0, UPT, UR6, URZ, UPT ;  /* 0x000000ff0600728c */ /* 0x002fc8000bf05070 */
[----:B------:R-:W-:-:S09]  /*00e0*/  UISETP.NE.AND.EX UP0, UPT, UR7, URZ, UPT, UP0 ;  /* 0x000000ff0700728c */ /* 0x000fd2000bf05300 */
[----:B------:R-:W-:Y:S05]  /*00f0*/  BRA.U !UP0, `(.L_x_1) ;  /* 0x0000000108107547 */ /* 0x000fea000b800000 */
[----:B------:R-:W1:Y:S02]  /*0100*/  LDC.64 R2, c[0x0][0x888] ;  /* 0x00022200ff027b82 */ /* 0x000e640000000a00 */
[----:B-1----:R1:W5:Y:S01]  /*0110*/  LDG.E R81, desc[UR46][R2.64] ;  /* 0x0000002e02517981 */ /* 0x002362000c1e1900 */
[----:B------:R-:W-:Y:S01]  /*0120*/  HFMA2 R171, -RZ, RZ, 0, 5.9604644775390625e-08 ;  /* 0x00000001ffab7431 */ /* 0x000fe200000001ff */
[----:B------:R-:W-:Y:S05]  /*0130*/  BRA `(.L_x_0) ;  /* 0x00000000000c7947 */ /* 0x000fea0003800000 */
.L_x_1:
[----:B------:R-:W1:Y:S01]  /*0140*/  LDCU UR6, c[0x0][0x880] ;  /* 0x00011000ff0677ac */ /* 0x000e620008000800 */
[----:B------:R-:W-:Y:S01]  /*0150*/  HFMA2 R171, -RZ, RZ, 0, 5.9604644775390625e-08 ;  /* 0x00000001ffab7431 */ /* 0x000fe200000001ff */
[----:B-1----:R-:W-:-:S07]  /*0160*/  MOV R81, UR6 ;  /* 0x0000000600517c02 */ /* 0x002fce0008000f00 */
.L_x_0:
[----:B------:R-:W2:Y:S02]  /*0170*/  LDCU.64 UR6, c[0x0][0x8b0] ;  /* 0x00011600ff0677ac */ /* 0x000ea40008000a00 */
[----:B--2---:R-:W-:-:S04]  /*0180*/  UISETP.NE.U32.AND UP0, UPT, UR6, URZ, UPT ;  /* 0x000000ff0600728c */ /* 0x004fc8000bf05070 */
[----:B------:R-:W-:-:S09]  /*0190*/  UISETP.NE.AND.EX UP0, UPT, UR7, URZ, UPT, UP0 ;  /* 0x000000ff0700728c */ /* 0x000fd2000bf05300 */
[----:B------:R-:W-:Y:S05]  /*01a0*/  BRA.U UP0, `(.L_x_2) ;  /* 0x0000000100247547 */ /* 0x000fea000b800000 */
[----:B------:R-:W2:Y:S02]  /*01b0*/  LDCU.64 UR6, c[0x0][0x8a8] ;  /* 0x00011500ff0677ac */ /* 0x000ea40008000a00 */
[----:B--2---:R-:W-:-:S04]  /*01c0*/  UISETP.NE.U32.AND UP0, UPT, UR6, URZ, UPT ;  /* 0x000000ff0600728c */ /* 0x004fc8000bf05070 */
[----:B------:R-:W-:-:S09]  /*01d0*/  UISETP.NE.AND.EX UP0, UPT, UR7, URZ, UPT, UP0 ;  /* 0x000000ff0700728c */ /* 0x000fd2000bf05300 */
[----:B------:R-:W-:Y:S05]  /*01e0*/  BRA.U !UP0, `(.L_x_3) ;  /* 0x00000001080c7547 */ /* 0x000fea000b800000 */
[----:B------:R-:W2:Y:S02]  /*01f0*/  LDC.64 R78, c[0x0][0x8a8] ;  /* 0x00022a00ff4e7b82 */ /* 0x000ea40000000a00 */
[----:B--2---:R2:W5:Y:S01]  /*0200*/  LDG.E R78, desc[UR46][R78.64] ;  /* 0x0000002e4e4e7981 */ /* 0x004562000c1e1900 */
[----:B------:R-:W-:Y:S05]  /*0210*/  BRA `(.L_x_2) ;  /* 0x0000000000087947 */ /* 0x000fea0003800000 */
.L_x_3:
[----:B------:R-:W2:Y:S02]  /*0220*/  LDCU UR6, c[0x0][0x8a0] ;  /* 0x00011400ff0677ac */ /* 0x000ea40008000800 */
[----:B--2---:R-:W-:Y:S02]  /*0230*/  MOV R78, UR6 ;  /* 0x00000006004e7c02 */ /* 0x004fe40008000f00 */
.L_x_2:
[----:B------:R-:W-:Y:S01]  /*0240*/  IMAD.U32 R0, RZ, RZ, UR8 ;  /* 0x00000008ff007e24 */ /* 0x000fe2000f8e00ff */
[----:B------:R-:W-:Y:S04]  /*0250*/  BSSY.RECONVERGENT B0, `(.L_x_4) ;  /* 0x000000c000007945 */ /* 0x000fe80003800200 */
[C---:B------:R-:W-:Y:S02]  /*0260*/  ISETP.NE.OR P1, PT, R0.reuse, 0x1, !P5 ;  /* 0x000000010000780c */ /* 0x040fe40006f25670 */
[----:B------:R-:W-:-:S11]  /*0270*/  ISETP.NE.OR P0, PT, R0, 0x3, !P5 ;  /* 0x000000030000780c */ /* 0x000fd60006f05670 */
[----:B------:R-:W-:Y:S05]  /*0280*/  @P1 BRA `(.L_x_5) ;  /* 0x0000000000201947 */ /* 0x000fea0003800000 */
[----:B------:R-:W3:Y:S02]  /*0290*/  LDCU.64 UR6, c[0x0][0x348] ;  /* 0x00006900ff0677ac */ /* 0x000ee40008000a00 */
[----:B---3--:R-:W-:Y:S02]  /*02a0*/  UIADD3 UR10, UP1, UPT, UR6, 0x80, URZ ;  /* 0x00000080060a7890 */ /* 0x008fe4000ff3e0ff */
[----:B------:R-:W-:Y:S02]  /*02b0*/  UIADD3 UR6, UP0, UPT, UR6, 0x180, URZ ;  /* 0x0000018006067890 */ /* 0x000fe4000ff1e0ff */
[----:B------:R-:W-:Y:S02]  /*02c0*/  UIADD3.X UR11, UPT, UPT, URZ, UR7, URZ, UP1, !UPT ;  /* 0x00000007ff0b7290 */ /* 0x000fe40008ffe4ff */
[----:B------:R-:W-:-:S07]  /*02d0*/  UIADD3.X UR7, UPT, UPT, URZ, UR7, URZ, UP0, !UPT ;  /* 0x00000007ff077290 */ /* 0x000fce00087fe4ff */
[----:B------:R3:W-:Y:S02]  /*02e0*/  UTMACCTL.PF [UR10] ;  /* 0x000000000a0079b9 */ /* 0x0007e40008040000 */
[----:B------:R3:W-:Y:S02]  /*02f0*/  UTMACCTL.PF [UR6] ;  /* 0x00000000060079b9 */ /* 0x0007e40008040000 */
[----:B---3--:R-:W-:Y:S01]  /*0300*/  NOP ;  /* 0x0000000000007918 */ /* 0x008fe20000000000 */
.L_x_5:
[----:B------:R-:W-:Y:S05]  /*0310*/  BSYNC.RECONVERGENT B0 ;  /* 0x0000000000007941 */ /* 0x000fea0003800200 */
.L_x_4:
[----:B------:R-:W-:Y:S04]  /*0320*/  BSSY.RECONVERGENT B0, `(.L_x_6) ;  /* 0x000000a000007945 */ /* 0x000fe80003800200 */
        /* <DEDUP_REMOVED lines=9> */
.L_x_7:
[----:B------:R-:W-:Y:S05]  /*03c0*/  BSYNC.RECONVERGENT B0 ;  /* 0x0000000000007941 */ /* 0x000fea0003800200 */
.L_x_6:
[----:B------:R-:W3:Y:S01]  /*03d0*/  LDCU.64 UR6, c[0x0][0x888] ;  /* 0x00011100ff0677ac */ /* 0x000ee20008000a00 */
[----:B------:R-:W-:Y:S02]  /*03e0*/  UISETP.EQ.U32.AND UP1, UPT, UR4, URZ, UPT ;  /* 0x000000ff0400728c */ /* 0x000fe4000bf22070 */
[----:B------:R-:W-:Y:S02]  /*03f0*/  UPLOP3.LUT UP2, UPT, UPT, UPT, UPT, 0x80, 0x8 ;  /* 0x000000000008789c */ /* 0x000fe40003f4f070 */
[----:B---3--:R-:W-:-:S04]  /*0400*/  UISETP.NE.U32.AND UP0, UPT, UR6, URZ, UPT ;  /* 0x000000ff0600728c */ /* 0x008fc8000bf05070 */
[----:B------:R-:W-:-:S04]  /*0410*/  UISETP.NE.AND.EX UP0, UPT, UR7, URZ, UPT, UP0 ;  /* 0x000000ff0700728c */ /* 0x000fc8000bf05300 */
[----:B------:R-:W-:-:S04]  /*0420*/  UISETP.EQ.OR.EX UP3, UPT, UR5, URZ, !UP0, UP1 ;  /* 0x000000ff0500728c */ /* 0x000fc8000c762710 */
[----:B------:R-:W-:-:S05]  /*0430*/  UP2UR UR50, UPR, URZ, 0x8 ;  /* 0x00000008ff327883 */ /* 0x000fca0008000000 */
[----:B------:R-:W-:Y:S07]  /*0440*/  BRA.U !UP3, `(.L_x_8) ;  /* 0x000000010b207547 */ /* 0x000fee000b800000 */
[----:B------:R-:W-:Y:S01]  /*0450*/  UISETP.NE.U32.AND UP2, UPT, UR4, URZ, UPT ;  /* 0x000000ff0400728c */ /* 0x000fe2000bf45070 */
[----:B-----5:R-:W-:Y:S01]  /*0460*/  FSETP.NEU.AND P0, PT, R81, RZ, PT ;  /* 0x000000ff5100720b */ /* 0x020fe20003f0d000 */
[----:B------:R-:W-:Y:S02]  /*0470*/  USEL UR4, URZ, 0xffffffff, UP0 ;  /* 0xffffffffff047887 */ /* 0x000fe40008000000 */
[----:B------:R-:W-:-:S10]  /*0480*/  UISETP.NE.AND.EX UP2, UPT, UR5, URZ, UPT, UP2 ;  /* 0x000000ff0500728c */ /* 0x000fd4000bf45320 */
[----:B------:R-:W-:Y:S01]  /*0490*/  VOTEU.ANY UP1, P0 ;  /* 0x0000000000ff7886 */ /* 0x000fe20000020100 */
[----:B------:R-:W-:-:S04]  /*04a0*/  @!UP2 USEL UR4, URZ, 0xffffffff, UP1 ;  /* 0xffffffffff04a887 */ /* 0x000fc80008800000 */
[----:B------:R-:W-:-:S04]  /*04b0*/  ULOP3.LUT UR4, UR4, 0x1, URZ, 0xc0, !UPT ;  /* 0x0000000104047892 */ /* 0x000fc8000f8ec0ff */
[----:B------:R-:W-:-:S11]  /*04c0*/  UISETP.NE.U32.AND UP2, UPT, UR4, 0x1, UPT ;  /* 0x000000010400788c */ /* 0x000fd6000bf45070 */
.L_x_8:
[----:B-1----:R-:W1:Y:S01]  /*04d0*/  SHFL.IDX PT, R2, R173, RZ, 0x1f ;  /* 0x00001fffad027589 */ /* 0x002e6200000e0000 */
[----:B------:R-:W-:-:S04]  /*04e0*/  UISETP.NE.AND UP1, UPT, UR8, 0x2, UPT ;  /* 0x000000020800788c */ /* 0x000fc8000bf25270 */
[----:B------:R-:W-:Y:S01]  /*04f0*/  USEL UR6, URZ, 0x1, UP1 ;  /* 0x00000001ff067887 */ /* 0x000fe20008800000 */
[----:B-1----:R-:W-:-:S13]  /*0500*/  ISETP.NE.AND P0, PT, R2, RZ, PT ;  /* 0x000000ff0200720c */ /* 0x002fda0003f05270 */
[----:B------:R-:W-:Y:S05]  /*0510*/  @P0 BRA `(.L_x_9) ;  /* 0x0000000000600947 */ /* 0x000fea0003800000 */
[----:B------:R-:W1:Y:S01]  /*0520*/  S2UR UR5, SR_CgaCtaId ;  /* 0x00000000000579c3 */ /* 0x000e620000008800 */
[----:B------:R-:W-:Y:S01]  /*0530*/  UMOV UR7, 0x400 ;  /* 0x0000040000077882 */ /* 0x000fe20000000000 */
[----:B------:R-:W-:Y:S01]  /*0540*/  UMOV UR4, 0x1 ;  /* 0x0000000100047882 */ /* 0x000fe20000000000 */
[----:B------:R-:W-:Y:S01]  /*0550*/  ELECT P0, URZ, PT ;  /* 0x0000000000ff782f */ /* 0x000fe20003800000 */
[----:B------:R-:W-:-:S04]  /*0560*/  UIADD3 UR10, UPT, UPT, -UR4, 0x100000, URZ ;  /* 0x00100000040a7890 */ /* 0x000fc8000fffe1ff */
[----:B------:R-:W-:Y:S02]  /*0570*/  USHF.L.U32 UR11, UR10, 0xb, URZ ;  /* 0x0000000b0a0b7899 */ /* 0x000fe400080006ff */
[----:B------:R-:W-:Y:S02]  /*0580*/  USHF.L.U32 UR10, UR10, 0x1, URZ ;  /* 0x000000010a0a7899 */ /* 0x000fe400080006ff */
[----:B-1----:R-:W-:Y:S01]  /*0590*/  ULEA UR5, UR5, UR7, 0x18 ;  /* 0x0000000705057291 */ /* 0x002fe2000f8ec0ff */
[----:B------:R-:W1:Y:S11]  /*05a0*/  FENCE.VIEW.ASYNC.S ;  /* 0x00000000000073c6 */ /* 0x000e760000000000 */
[----:B-1----:R1:W3:Y:S01]  /*05b0*/  SYNCS.EXCH.64 URZ, [UR5], UR10 ;  /* 0x0000000a05ff75b2 */ /* 0x0022e20008000100 */
[----:B------:R1:W4:Y:S01]  /*05c0*/  SYNCS.EXCH.64 URZ, [UR5+0x38], UR10 ;  /* 0x0000380a05ff75b2 */ /* 0x0003220008000100 */
[----:B------:R1:W1:Y:S01]  /*05d0*/  SYNCS.EXCH.64 URZ, [UR5+0x8], UR10 ;  /* 0x0000080a05ff75b2 */ /* 0x0002620008000100 */
        /* <DEDUP_REMOVED lines=11> */
[----:B------:R-:W-:Y:S01]  /*0690*/  NOP ;  /* 0x0000000000007918 */ /* 0x000fe20000000000 */
.L_x_9:
[----:B------:R-:W2:Y:S01]  /*06a0*/  SHFL.IDX PT, R2, R173, RZ, 0x1f ;  /* 0x00001fffad027589 */ /* 0x000ea200000e0000 */
[----:B------:R-:W-:Y:S01]  /*06b0*/  NOP ;  /* 0x0000000000007918 */ /* 0x000fe20000000000 */
[----:B--2---:R-:W-:-:S13]  /*06c0*/  ISETP.NE.AND P0, PT, R2, 0x1, PT ;  /* 0x000000010200780c */ /* 0x004fda0003f05270 */
[----:B------:R-:W-:Y:S05]  /*06d0*/  @P0 BRA `(.L_x_10) ;  /* 0x0000000000580947 */ /* 0x000fea0003800000 */
[----:B------:R-:W2:Y:S01]  /*06e0*/  S2UR UR7, SR_CgaCtaId ;  /* 0x00000000000779c3 */ /* 0x000ea20000008800 */
[----:B------:R-:W-:Y:S01]  /*06f0*/  UMOV UR9, 0x400 ;  /* 0x0000040000097882 */ /* 0x000fe20000000000 */
[----:B-1----:R-:W-:Y:S01]  /*0700*/  UMOV UR5, 0x20 ;  /* 0x0000002000057882 */ /* 0x002fe20000000000 */
[----:B------:R-:W-:Y:S01]  /*0710*/  UMOV UR4, 0x80 ;  /* 0x0000008000047882 */ /* 0x000fe20000000000 */
[----:B------:R-:W-:-:S04]  /*0720*/  UIADD3 UR10, UPT, UPT, -UR5, 0x100000, URZ ;  /* 0x00100000050a7890 */ /* 0x000fc8000fffe1ff */
[----:B------:R-:W-:Y:S02]  /*0730*/  USHF.L.U32 UR11, UR10, 0xb, URZ ;  /* 0x0000000b0a0b7899 */ /* 0x000fe400080006ff */
[----:B------:R-:W-:Y:S02]  /*0740*/  USHF.L.U32 UR10, UR10, 0x1, URZ ;  /* 0x000000010a0a7899 */ /* 0x000fe400080006ff */
[----:B------:R-:W-:-:S04]  /*0750*/  UIADD3 UR4, UPT, UPT, -UR4, 0x100000, URZ ;  /* 0x0010000004047890 */ /* 0x000fc8000fffe1ff */
[----:B------:R-:W-:Y:S02]  /*0760*/  USHF.L.U32 UR5, UR4, 0xb, URZ ;  /* 0x0000000b04057899 */ /* 0x000fe400080006ff */
[----:B------:R-:W-:Y:S01]  /*0770*/  USHF.L.U32 UR4, UR4, 0x1, URZ ;  /* 0x0000000104047899 */ /* 0x000fe200080006ff */
[----:B------:R-:W-:Y:S01]  /*0780*/  ELECT P0, URZ, PT ;  /* 0x0000000000ff782f */ /* 0x000fe20003800000 */
[----:B--2---:R-:W-:Y:S01]  /*0790*/  ULEA UR7, UR7, UR9, 0x18 ;  /* 0x0000000907077291 */ /* 0x004fe2000f8ec0ff */
[----:B------:R-:W1:Y:S11]  /*07a0*/  FENCE.VIEW.ASYNC.S ;  /* 0x00000000000073c6 */ /* 0x000e760000000000 */
[----:B-1----:R2:W1:Y:S01]  /*07b0*/  SYNCS.EXCH.64 URZ, [UR7+0x70], UR10 ;  /* 0x0000700a07ff75b2 */ /* 0x0024620008000100 */
[----:B------:R2:W1:Y:S01]  /*07c0*/  SYNCS.EXCH.64 URZ, [UR7+0x90], UR4 ;  /* 0x0000900407ff75b2 */ /* 0x0004620008000100 */
[----:B------:R2:W1:Y:S01]  /*07d0*/  SYNCS.EXCH.64 URZ, [UR7+0x78], UR10 ;  /* 0x0000780a07ff75b2 */ /* 0x0004620008000100 */
[----:B------:R2:W1:Y:S01]  /*07e0*/  SYNCS.EXCH.64 URZ, [UR7+0x98], UR4 ;  /* 0x0000980407ff75b2 */ /* 0x0004620008000100 */
[----:B------:R2:W1:Y:S01]  /*07f0*/  SYNCS.EXCH.64 URZ, [UR7+0x80], UR10 ;  /* 0x0000800a07ff75b2 */ /* 0x0004620008000100 */
[----:B------:R2:W1:Y:S01]  /*0800*/  SYNCS.EXCH.64 URZ, [UR7+0xa0], UR4 ;  /* 0x0000a00407ff75b2 */ /* 0x0004620008000100 */
[----:B------:R2:W1:Y:S01]  /*0810*/  SYNCS.EXCH.64 URZ, [UR7+0x88], UR10 ;  /* 0x0000880a07ff75b2 */ /* 0x0004620008000100 */
[----:B------:R2:W1:Y:S02]  /*0820*/  SYNCS.EXCH.64 URZ, [UR7+0xa8], UR4 ;  /* 0x0000a80407ff75b2 */ /* 0x0004640008000100 */
[----:B--2---:R-:W-:Y:S01]  /*0830*/  NOP ;  /* 0x0000000000007918 */ /* 0x004fe20000000000 */
.L_x_10:
[----:B------:R-:W2:Y:S01]  /*0840*/  SHFL.IDX PT, R2, R173, RZ, 0x1f ;  /* 0x00001fffad027589 */ /* 0x000ea200000e0000 */
[----:B------:R-:W-:Y:S01]  /*0850*/  NOP ;  /* 0x0000000000007918 */ /* 0x000fe20000000000 */
[----:B--2---:R-:W-:-:S13]  /*0860*/  ISETP.NE.AND P0, PT, R2, 0x3, PT ;  /* 0x000000030200780c */ /* 0x004fda0003f05270 */
[----:B------:R-:W-:Y:S05]  /*0870*/  @P0 BRA `(.L_x_11) ;  /* 0x0000000000300947 */ /* 0x000fea0003800000 */
[----:B-1----:R-:W1:Y:S01]  /*0880*/  S2UR UR5, SR_CgaCtaId ;  /* 0x00000000000579c3 */ /* 0x002e620000008800 */
        /* <DEDUP_REMOVED lines=8> */
[----:B-1----:R2:W1:Y:S01]  /*0910*/  SYNCS.EXCH.64 URZ, [UR5+0xb0], UR10 ;  /* 0x0000b00a05ff75b2 */ /* 0x0024620008000100 */
[----:B------:R2:W1:Y:S02]  /*0920*/  SYNCS.EXCH.64 URZ, [UR5+0xb8], UR10 ;  /* 0x0000b80a05ff75b2 */ /* 0x0004640008000100 */
[----:B--2---:R-:W-:Y:S01]  /*0930*/  NOP ;  /* 0x0000000000007918 */ /* 0x004fe20000000000 */
.L_x_11:
[----:B------:R-:W2:Y:S01]  /*0940*/  SHFL.IDX PT, R2, R173, RZ, 0x1f ;  /* 0x00001fffad027589 */ /* 0x000ea200000e0000 */
[----:B------:R-:W-:Y:S01]  /*0950*/  NOP ;  /* 0x0000000000007918 */ /* 0x000fe20000000000 */
[----:B--2---:R-:W-:-:S13]  /*0960*/  ISETP.NE.AND P0, PT, R2, 0x4, PT ;  /* 0x000000040200780c */ /* 0x004fda0003f05270 */
[----:B------:R-:W-:Y:S05]  /*0970*/  @P0 BRA `(.L_x_12) ;  /* 0x00000000004c0947 */ /* 0x000fea0003800000 */
[----:B-1----:R-:W1:Y:S01]  /*0980*/  S2UR UR5, SR_CgaCtaId ;  /* 0x00000000000579c3 */ /* 0x002e620000008800 */
[----:B------:R-:W-:Y:S01]  /*0990*/  UMOV UR9, 0x100 ;  /* 0x0000010000097882 */ /* 0x000fe20000000000 */
[----:B------:R-:W-:Y:S01]  /*09a0*/  UMOV UR7, 0x400 ;  /* 0x0000040000077882 */ /* 0x000fe20000000000 */
[----:B------:R-:W-:Y:S01]  /*09b0*/  USEL UR9, UR9, 0xe0, UP2 ;  /* 0x000000e009097887 */ /* 0x000fe20009000000 */
[----:B------:R-:W-:Y:S01]  /*09c0*/  UMOV UR4, 0x1 ;  /* 0x0000000100047882 */ /* 0x000fe20000000000 */
[----:B------:R-:W-:Y:S01]  /*09d0*/  ELECT P0, URZ, PT ;  /* 0x0000000000ff782f */ /* 0x000fe20003800000 */
[----:B------:R-:W-:-:S04]  /*09e0*/  UIADD3 UR10, UPT, UPT, -UR4, 0x100000, URZ ;  /* 0x00100000040a7890 */ /* 0x000fc8000fffe1ff */
[----:B------:R-:W-:Y:S02]  /*09f0*/  USHF.L.U32 UR11, UR10, 0xb, URZ ;  /* 0x0000000b0a0b7899 */ /* 0x000fe400080006ff */
[----:B------:R-:W-:Y:S02]  /*0a00*/  USHF.L.U32 UR10, UR10, 0x1, URZ ;  /* 0x000000010a0a7899 */ /* 0x000fe400080006ff */
[----:B------:R-:W-:-:S04]  /*0a10*/  UIADD3 UR12, UPT, UPT, -UR9, 0x100000, URZ ;  /* 0x00100000090c7890 */ /* 0x000fc8000fffe1ff */
[----:B------:R-:W-:Y:S02]  /*0a20*/  USHF.L.U32 UR13, UR12, 0xb, URZ ;  /* 0x0000000b0c0d7899 */ /* 0x000fe400080006ff */
[----:B------:R-:W-:Y:S02]  /*0a30*/  USHF.L.U32 UR12, UR12, 0x1, URZ ;  /* 0x000000010c0c7899 */ /* 0x000fe400080006ff */
[----:B-1----:R-:W-:Y:S01]  /*0a40*/  ULEA UR5, UR5, UR7, 0x18 ;  /* 0x0000000705057291 */ /* 0x002fe2000f8ec0ff */
[----:B------:R-:W1:Y:S11]  /*0a50*/  FENCE.VIEW.ASYNC.S ;  /* 0x00000000000073c6 */ /* 0x000e760000000000 */
[----:B-1----:R2:W1:Y:S01]  /*0a60*/  SYNCS.EXCH.64 URZ, [UR5+0xc0], UR10 ;  /* 0x0000c00a05ff75b2 */ /* 0x0024620008000100 */
[----:B------:R2:W1:Y:S01]  /*0a70*/  SYNCS.EXCH.64 URZ, [UR5+0xd0], UR12 ;  /* 0x0000d00c05ff75b2 */ /* 0x0004620008000100 */
[----:B------:R2:W1:Y:S01]  /*0a80*/  SYNCS.EXCH.64 URZ, [UR5+0xc8], UR10 ;  /* 0x0000c80a05ff75b2 */ /* 0x0004620008000100 */
[----:B------:R2:W1:Y:S02]  /*0a90*/  SYNCS.EXCH.64 URZ, [UR5+0xd8], UR12 ;  /* 0x0000d80c05ff75b2 */ /* 0x0004640008000100 */
[----:B--2---:R-:W-:Y:S01]  /*0aa0*/  NOP ;  /* 0x0000000000007918 */ /* 0x004fe20000000000 */
.L_x_12:
        /* <DEDUP_REMOVED lines=20> */
[----:B------:R2:W1:Y:S02]  /*0bf0*/  SYNCS.EXCH.64 URZ, [UR7+0xf8], UR4 ;  /* 0x0000f80407ff75b2 */ /* 0x0004640008000100 */
[----:B--2---:R-:W-:Y:S01]  /*0c00*/  NOP ;  /* 0x0000000000007918 */ /* 0x004fe20000000000 */
.L_x_13:
        /* <DEDUP_REMOVED lines=18> */
.L_x_14:
[----:B-1----:R-:W1:Y:S01]  /*0d30*/  S2UR UR5, SR_CTAID.X ;  /* 0x00000000000579c3 */ /* 0x002e620000002500 */
[----:B------:R-:W-:-:S05]  /*0d40*/  CS2R.32 R170, SR_CgaSize ;  /* 0x0000000000aa7805 */ /* 0x000fca0000008a00 */
[----:B------:R-:W-:-:S05]  /*0d50*/  IMAD R170, R170, -0xa0, RZ ;  /* 0xffffff60aaaa7824 */ /* 0x000fca00078e02ff */
[----:B------:R-:W-:-:S14]  /*0d60*/  R2UR UR9, R170 ;  /* 0x00000000aa0972ca */ /* 0x000fdc00000e0000 */
[----:B------:R-:W2:Y:S01]  /*0d70*/  LDCU UR9, c[0x0][UR9+0x2b0] ;  /* 0x00005600090977ac */ /* 0x000ea20008000800 */
[----:B------:R-:W-:Y:S01]  /*0d80*/  NOP ;  /* 0x0000000000007918 */ /* 0x000fe20000000000 */
[----:B------:R-:W-:-:S05]  /*0d90*/  CS2R.32 R170, SR_CgaSize ;  /* 0x0000000000aa7805 */ /* 0x000fca0000008a00 */
[----:B------:R-:W-:-:S05]  /*0da0*/  IMAD R170, R170, -0xa0, RZ ;  /* 0xffffff60aaaa7824 */ /* 0x000fca00078e02ff */
[----:B------:R-:W-:-:S14]  /*0db0*/  R2UR UR7, R170 ;  /* 0x00000000aa0772ca */ /* 0x000fdc00000e0000 */
[----:B------:R-:W3:Y:S01]  /*0dc0*/  LDCU UR7, c[0x0][UR7+0x2b4] ;  /* 0x00005680070777ac */ /* 0x000ee20008000800 */
[----:B------:R-:W4:Y:S08]  /*0dd0*/  S2UR UR4, SR_CTAID.Y ;  /* 0x00000000000479c3 */ /* 0x000f300000002600 */
[----:B------:R-:W3:Y:S01]  /*0de0*/  LDC R9, c[0x0][0xb24] ;  /* 0x0002c900ff097b82 */ /* 0x000ee20000000800 */
[----:B-1----:R-:W-:-:S02]  /*0df0*/  I2FP.F32.U32 R5, UR5 ;  /* 0x0000000500057c45 */ /* 0x002fc40008201000 */
[----:B------:R-:W-:-:S05]  /*0e00*/  CS2R.32 R3, SR_CgaSize ;  /* 0x0000000000037805 */ /* 0x000fca0000008a00 */
[----:B------:R-:W-:-:S06]  /*0e10*/  IMAD R3, R3, -0xa0, RZ ;  /* 0xffffff6003037824 */ /* 0x000fcc00078e02ff */
[----:B------:R-:W1:Y:S01]  /*0e20*/  LDC R3, c[0x0][R3+0x2a0] ;  /* 0x0000a80003037b82 */ /* 0x000e620000000800 */
[----:B------:R-:W-:Y:S01]  /*0e30*/  MOV R21, UR5 ;  /* 0x0000000500157c02 */ /* 0x000fe20008000f00 */
[----:B--2---:R-:W-:Y:S01]  /*0e40*/  FMUL R5, R5, UR9 ;  /* 0x0000000905057c20 */ /* 0x004fe20008400000 */
[----:B----4-:R-:W-:Y:S02]  /*0e50*/  I2FP.F32.U32 R4, UR4 ;  /* 0x0000000400047c45 */ /* 0x010fe40008201000 */
[----:B------:R-:W-:-:S05]  /*0e60*/  CS2R.32 R2, SR_CgaSize ;  /* 0x0000000000027805 */ /* 0x000fca0000008a00 */
[----:B------:R-:W-:-:S06]  /*0e70*/  IMAD R2, R2, -0xa0, RZ ;  /* 0xffffff6002027824 */ /* 0x000fcc00078e02ff */
[----:B------:R-:W2:Y:S01]  /*0e80*/  LDC R2, c[0x0][R2+0x2a4] ;  /* 0x0000a90002027b82 */ /* 0x000ea20000000800 */
[----:B------:R-:W4:Y:S01]  /*0e90*/  F2I.U32.TRUNC.NTZ R170, R5 ;  /* 0x0000000500aa7305 */ /* 0x000f22000020f000 */
[----:B------:R-:W-:Y:S01]  /*0ea0*/  MOV R20, UR4 ;  /* 0x0000000400147c02 */ /* 0x000fe20008000f00 */
[----:B---3--:R-:W-:-:S05]  /*0eb0*/  FMUL R4, R4, UR7 ;  /* 0x0000000704047c20 */ /* 0x008fca0008400000 */
[----:B------:R-:W-:Y:S01]  /*0ec0*/  BAR.SYNC.DEFER_BLOCKING 0x0 ;  /* 0x0000000000007b1d */ /* 0x000fe20000010000 */
[----:B------:R-:W-:-:S05]  /*0ed0*/  ISETP.GE.AND P0, PT, R9, 0x1, PT ;  /* 0x000000010900780c */ /* 0x000fca0003f06270 */
[----:B------:R-:W3:Y:S02]  /*0ee0*/  F2I.U32.TRUNC.NTZ R147, R4 ;  /* 0x0000000400937305 */ /* 0x000ee4000020f000 */
[----:B------:R-:W2:Y:S01]  /*0ef0*/  S2UR UR36, SR_CTAID.Z ;  /* 0x00000000002479c3 */ /* 0x000ea20000002700 */
[----:B----4-:R-:W-:-:S05]  /*0f00*/  IADD3 R170, PT, PT, -R170, RZ, RZ ;  /* 0x000000ffaaaa7210 */ /* 0x010fca0007ffe1ff */
[----:B-1----:R-:W-:Y:S01]  /*0f10*/  IMAD R170, R3, R170, UR5 ;  /* 0x0000000503aa7e24 */ /* 0x002fe2000f8e02aa */
[----:B---3--:R-:W-:-:S05]  /*0f20*/  IADD3 R147, PT, PT, -R147, RZ, RZ ;  /* 0x000000ff93937210 */ /* 0x008fca0007ffe1ff */
[----:B--2---:R-:W-:Y:S01]  /*0f30*/  IMAD R147, R2, R147, UR4 ;  /* 0x0000000402937e24 */ /* 0x004fe2000f8e0293 */
[----:B------:R-:W-:Y:S06]  /*0f40*/  @!P0 BRA `(.L_x_15) ;  /* 0x0000000000b88947 */ /* 0x000fec0003800000 */
[----:B------:R-:W1:Y:S01]  /*0f50*/  LDC.64 R4, c[0x0][0xb18] ;  /* 0x0002c600ff047b82 */ /* 0x000e620000000a00 */
[----:B------:R-:W-:-:S07]  /*0f60*/  ISETP.NE.AND P0, PT, R9, 0x1, PT ;  /* 0x000000010900780c */ /* 0x000fce0003f05270 */
[----:B------:R-:W2:Y:S08]  /*0f70*/  LDC R10, c[0x0][0xb0c] ;  /* 0x0002c300ff0a7b82 */ /* 0x000eb00000000800 */
[----:B------:R-:W3:Y:S08]  /*0f80*/  LDC R11, c[0x0][0x370] ;  /* 0x0000dc00ff0b7b82 */ /* 0x000ef00000000800 */
[----:B------:R-:W4:Y:S01]  /*0f90*/  LDC R12, c[0x0][0x374] ;  /* 0x0000dd00ff0c7b82 */ /* 0x000f220000000800 */
[----:B-1----:R-:W-:-:S07]  /*0fa0*/  ISETP.NE.AND P1, PT, R4, 0x1, PT ;  /* 0x000000010400780c */ /* 0x002fce0003f25270 */
[----:B------:R-:W3:Y:S01]  /*0fb0*/  LDC.64 R6, c[0x0][0xb10] ;  /* 0x0002c400ff067b82 */ /* 0x000ee20000000a00 */
[----:B--2---:R-:W-:-:S07]  /*0fc0*/  ISETP.NE.AND P2, PT, R10, 0x1, PT ;  /* 0x000000010a00780c */ /* 0x004fce0003f45270 */
[----:B------:R-:W1:Y:S08]  /*0fd0*/  LDC R8, c[0x0][0xb20] ;  /* 0x0002c800ff087b82 */ /* 0x000e700000000800 */
[----:B------:R-:W2:Y:S01]  /*0fe0*/  LDC.64 R2, c[0x0][0xb28] ;  /* 0x0002ca00ff027b82 */ /* 0x000ea20000000a00 */
[----:B----4-:R-:W-:-:S04]  /*0ff0*/  IMAD.HI.U32 R13, R12, R5, RZ ;  /* 0x000000050c0d7227 */ /* 0x010fc800078e00ff */
[----:B------:R-:W-:-:S04]  /*1000*/  IMAD.HI.U32 R5, R20, R5, RZ ;  /* 0x0000000514057227 */ /* 0x000fc800078e00ff */
[----:B---3--:R-:W-:-:S04]  /*1010*/  IMAD.HI.U32 R14, R11, R6, RZ ;  /* 0x000000060b0e7227 */ /* 0x008fc800078e00ff */
[C---:B------:R-:W-:Y:S01]  /*1020*/  IMAD.HI.U32 R16, R21.reuse, R6, RZ ;  /* 0x0000000615107227 */ /* 0x040fe200078e00ff */
[-C--:B------:R-:W-:Y:S02]  /*1030*/  @P2 SHF.R.U32.HI R11, RZ, R7.reuse, R14 ;  /* 0x00000007ff0b2219 */ /* 0x080fe4000001160e */
[-C--:B-1----:R-:W-:Y:S02]  /*1040*/  @P1 SHF.R.U32.HI R12, RZ, R8.reuse, R13 ;  /* 0x00000008ff0c1219 */ /* 0x082fe4000001160d */
[----:B------:R-:W-:Y:S02]  /*1050*/  SHF.R.U32.HI R5, RZ, R8, R5 ;  /* 0x00000008ff057219 */ /* 0x000fe40000011605 */
[----:B------:R-:W-:Y:S02]  /*1060*/  SHF.R.U32.HI R16, RZ, R7, R16 ;  /* 0x00000007ff107219 */ /* 0x000fe40000011610 */
[----:B------:R-:W-:Y:S01]  /*1070*/  SEL R5, R20, R5, !P1 ;  /* 0x0000000514057207 */ /* 0x000fe20004800000 */
[----:B--2---:R-:W-:Y:S01]  /*1080*/  IMAD.HI.U32 R14, R12, R2, RZ ;  /* 0x000000020c0e7227 */ /* 0x004fe200078e00ff */
[----:B------:R-:W-:-:S02]  /*1090*/  SEL R7, R21, R16, !P2 ;  /* 0x0000001015077207 */ /* 0x000fc40005000000 */
[----:B------:R-:W-:Y:S01]  /*10a0*/  IADD3 R13, PT, PT, -R5, RZ, RZ ;  /* 0x000000ff050d7210 */ /* 0x000fe20007ffe1ff */
[----:B------:R-:W-:Y:S01]  /*10b0*/  IMAD.HI.U32 R6, R11, R2, RZ ;  /* 0x000000020b067227 */ /* 0x000fe200078e00ff */
[----:B------:R-:W-:-:S03]  /*10c0*/  @P0 SHF.R.U32.HI R12, RZ, R3, R14 ;  /* 0x00000003ff0c0219 */ /* 0x000fc6000001160e */
[----:B------:R-:W-:Y:S01]  /*10d0*/  IMAD R13, R4, R13, R20 ;  /* 0x0000000d040d7224 */ /* 0x000fe200078e0214 */
[----:B------:R-:W-:Y:S01]  /*10e0*/  @P0 SHF.R.U32.HI R11, RZ, R3, R6 ;  /* 0x00000003ff0b0219 */ /* 0x000fe20000011606 */
[----:B------:R-:W-:-:S04]  /*10f0*/  IMAD R12, R12, R9, RZ ;  /* 0x000000090c0c7224 */ /* 0x000fc800078e02ff */
[----:B------:R-:W-:Y:S01]  /*1100*/  IMAD R6, R11, R9, RZ ;  /* 0x000000090b067224 */ /* 0x000fe200078e02ff */
[----:B------:R-:W-:-:S04]  /*1110*/  ISETP.GE.AND P1, PT, R5, R12, PT ;  /* 0x0000000c0500720c */ /* 0x000fc80003f26270 */
[----:B------:R-:W-:Y:S01]  /*1120*/  ISETP.GE.OR P1, PT, R7, R6, P1 ;  /* 0x000000060700720c */ /* 0x000fe20000f26670 */
[----:B------:R-:W-:-:S05]  /*1130*/  IMAD.HI.U32 R6, R5, R2, RZ ;  /* 0x0000000205067227 */ /* 0x000fca00078e00ff */
[----:B------:R-:W-:-:S04]  /*1140*/  SHF.R.U32.HI R6, RZ, R3, R6 ;  /* 0x00000003ff067219 */ /* 0x000fc80000011606 */
[----:B------:R-:W-:-:S03]  /*1150*/  SEL R6, R5, R6, !P0 ;  /* 0x0000000605067207 */ /* 0x000fc60004000000 */
[----:B------:R-:W-:Y:S01]  /*1160*/  @!P1 IMAD.HI.U32 R8, R7, R2, RZ ;  /* 0x0000000207089227 */ /* 0x000fe200078e00ff */
[----:B------:R-:W-:-:S04]  /*1170*/  IADD3 R2, PT, PT, -R6, RZ, RZ ;  /* 0x000000ff06027210 */ /* 0x000fc80007ffe1ff */
[----:B------:R-:W-:Y:S01]  /*1180*/  @!P1 SHF.R.U32.HI R8, RZ, R3, R8 ;  /* 0x00000003ff089219 */ /* 0x000fe20000011608 */
[----:B------:R-:W-:-:S03]  /*1190*/  IMAD R2, R9, R2, R5 ;  /* 0x0000000209027224 */ /* 0x000fc600078e0205 */
[----:B------:R-:W-:-:S05]  /*11a0*/  @!P1 SEL R3, R7, R8, !P0 ;  /* 0x0000000807039207 */ /* 0x000fca0004000000 */
[--C-:B------:R-:W-:Y:S02]  /*11b0*/  @!P1 IMAD.IADD R6, R6, 0x1, -R3.reuse ;  /* 0x0000000106069824 */ /* 0x100fe400078e0a03 */
[----:B------:R-:W-:Y:S01]  /*11c0*/  @!P1 IMAD R3, R2, R11, R3 ;  /* 0x0000000b02039224 */ /* 0x000fe200078e0203 */
[----:B------:R-:W-:Y:S01]  /*11d0*/  IADD3 R2, PT, PT, -R7, RZ, RZ ;  /* 0x000000ff07027210 */ /* 0x000fe20007ffe1ff */
[----:B------:R-:W-:Y:S02]  /*11e0*/  @!P1 IMAD R5, R6, R9, R7 ;  /* 0x0000000906059224 */ /* 0x000fe400078e0207 */
[----:B------:R-:W-:Y:S02]  /*11f0*/  @!P1 IMAD.MOV.U32 R7, RZ, RZ, R3 ;  /* 0x000000ffff079224 */ /* 0x000fe400078e0003 */
[----:B------:R-:W-:Y:S02]  /*1200*/  IMAD R2, R10, R2, R21 ;  /* 0x000000020a027224 */ /* 0x000fe400078e0215 */
[----:B------:R-:W-:-:S02]  /*1210*/  IMAD R20, R5, R4, R13 ;  /* 0x0000000405147224 */ /* 0x000fc400078e020d */
[----:B------:R-:W-:Y:S02]  /*1220*/  IMAD R21, R7, R10, R2 ;  /* 0x0000000a07157224 */ /* 0x000fe400078e0202 */
.L_x_15:
[----:B------:R-:W1:Y:S01]  /*1230*/  LDCU UR4, c[0x0][0xb30] ;  /* 0x00016600ff0477ac */ /* 0x000e620008000800 */
[----:B------:R-:W2:Y:S08]  /*1240*/  S2UR UR37, SR_CgaCtaId ;  /* 0x00000000002579c3 */ /* 0x000eb00000008800 */
[----:B------:R-:W3:Y:S01]  /*1250*/  LDC R72, c[0x0][0xb24] ;  /* 0x0002c900ff487b82 */ /* 0x000ee20000000800 */
[----:B-1----:R-:W-:-:S09]  /*1260*/  UISETP.NE.AND UP1, UPT, UR4, 0x1, UPT ;  /* 0x000000010400788c */ /* 0x002fd2000bf25270 */
[----:B--2---:R-:W-:Y:S05]  /*1270*/  BRA.U UP1, `(.L_x_16) ;  /* 0x0000000101407547 */ /* 0x004fea000b800000 */
[----:B------:R-:W1:Y:S08]  /*1280*/  LDC.64 R4, c[0x0][0xb10] ;  /* 0x0002c400ff047b82 */ /* 0x000e700000000a00 */
[----:B------:R-:W2:Y:S08]  /*1290*/  LDC.64 R2, c[0x0][0xb18] ;  /* 0x0002c600ff027b82 */ /* 0x000eb00000000a00 */
[----:B------:R-:W4:Y:S08]  /*12a0*/  LDC R6, c[0x0][0xb20] ;  /* 0x0002c800ff067b82 */ /* 0x000f300000000800 */
[----:B------:R-:W3:Y:S01]  /*12b0*/  LDC R8, c[0x0][0xb0c] ;  /* 0x0002c300ff087b82 */ /* 0x000ee20000000800 */
[----:B-1----:R-:W-:-:S05]  /*12c0*/  IMAD.HI.U32 R4, R21, R4, RZ ;  /* 0x0000000415047227 */ /* 0x002fca00078e00ff */
[----:B------:R-:W-:Y:S01]  /*12d0*/  SHF.R.U32.HI R4, RZ, R5, R4 ;  /* 0x00000005ff047219 */ /* 0x000fe20000011604 */
[----:B--2---:R-:W-:Y:S01]  /*12e0*/  IMAD.HI.U32 R3, R20, R3, RZ ;  /* 0x0000000314037227 */ /* 0x004fe200078e00ff */
[----:B------:R-:W-:-:S04]  /*12f0*/  ISETP.NE.AND P0, PT, R2, 0x1, PT ;  /* 0x000000010200780c */ /* 0x000fc80003f05270 */
[----:B----4-:R-:W-:-:S04]  /*1300*/  SHF.R.U32.HI R3, RZ, R6, R3 ;  /* 0x00000006ff037219 */ /* 0x010fc80000011603 */
[----:B------:R-:W-:Y:S02]  /*1310*/  SEL R3, R20, R3, !P0 ;  /* 0x0000000314037207 */ /* 0x000fe40004000000 */
[----:B---3--:R-:W-:-:S04]  /*1320*/  ISETP.NE.AND P1, PT, R8, 0x1, PT ;  /* 0x000000010800780c */ /* 0x008fc80003f25270 */
[----:B------:R-:W-:-:S05]  /*1330*/  SEL R4, R21, R4, !P1 ;  /* 0x0000000415047207 */ /* 0x000fca0004800000 */
[----:B------:R-:W-:Y:S02]  /*1340*/  IMAD.IADD R5, R3, 0x1, -R4 ;  /* 0x0000000103057824 */ /* 0x000fe400078e0a04 */
[----:B------:R-:W-:Y:S02]  /*1350*/  IMAD.IADD R3, R4, 0x1, -R3 ;  /* 0x0000000104037824 */ /* 0x000fe400078e0a03 */
[----:B------:R-:W-:Y:S02]  /*1360*/  IMAD R21, R5, R8, R21 ;  /* 0x0000000805157224 */ /* 0x000fe400078e0215 */
[----:B------:R-:W-:-:S07]  /*1370*/  IMAD R20, R3, R2, R20 ;  /* 0x0000000203147224 */ /* 0x000fce00078e0214 */
.L_x_16:
[----:B------:R-:W-:Y:S01]  /*1380*/  BAR.SYNC.DEFER_BLOCKING 0x0 ;  /* 0x0000000000007b1d */ /* 0x000fe20000010000 */
[----:B------:R-:W-:Y:S01]  /*1390*/  UISETP.NE.AND UP1, UPT, UR8, 0x2, UPT ;  /* 0x000000020800788c */ /* 0x000fe2000bf25270 */
[----:B------:R-:W-:Y:S02]  /*13a0*/  ISETP.NE.OR P5, PT, R0, 0x2, !P5 ;  /* 0x000000020000780c */ /* 0x000fe40006fa5670 */
[----:B------:R-:W-:-:S06]  /*13b0*/  LOP3.LUT R2, R185, 0x1f, RZ, 0xc0, !PT ;  /* 0x0000001fb9027812 */ /* 0x000fcc00078ec0ff */
[----:B------:R-:W-:Y:S05]  /*13c0*/  BRA.U UP1, `(.L_x_17) ;  /* 0x0000001101c87547 */ /* 0x000fea000b800000 */
[----:B------:R-:W1:Y:S01]  /*13d0*/  LDCU UR13, c[0x0][0x38c] ;  /* 0x00007180ff0d77ac */ /* 0x000e620008000800 */
[----:B------:R-:W2:Y:S01]  /*13e0*/  LDC R9, c[0x0][0x370] ;  /* 0x0000dc00ff097b82 */ /* 0x000ea20000000800 */
[----:B------:R-:W-:Y:S01]  /*13f0*/  PLOP3.LUT P1, PT, PT, PT, UP2, 0x80, 0x8 ;  /* 0x000000000008781c */ /* 0x000fe20003f2f028 */
[----:B------:R-:W-:Y:S01]  /*1400*/  IMAD.MOV.U32 R15, RZ, RZ, 0x1 ;  /* 0x00000001ff0f7424 */ /* 0x000fe200078e00ff */
[----:B------:R-:W-:Y:S01]  /*1410*/  ISETP.EQ.OR P4, PT, R2, RZ, P5 ;  /* 0x000000ff0200720c */ /* 0x000fe20002f82670 */
[----:B------:R-:W-:Y:S01]  /*1420*/  IMAD.MOV.U32 R14, RZ, RZ, RZ ;  /* 0x000000ffff0e7224 */ /* 0x000fe200078e00ff */
[----:B------:R-:W-:Y:S02]  /*1430*/  PLOP3.LUT P1, PT, P1, PT, PT, 0x8, 0x80 ;  /* 0x000000000080781c */ /* 0x000fe40000f2e170 */
[----:B------:R-:W-:Y:S01]  /*1440*/  CS2R R12, SRZ ;  /* 0x00000000000c7805 */ /* 0x000fe2000001ff00 */
[----:B------:R-:W-:Y:S01]  /*1450*/  IMAD.MOV.U32 R10, RZ, RZ, 0x1 ;  /* 0x00000001ff0a7424 */ /* 0x000fe200078e00ff */
[----:B------:R-:W4:Y:S01]  /*1460*/  LDC R0, c[0x0][0x374] ;  /* 0x0000dd00ff007b82 */ /* 0x000f220000000800 */
[----:B------:R-:W2:Y:S01]  /*1470*/  LDCU.64 UR22, c[0x0][0x348] ;  /* 0x00006900ff1677ac */ /* 0x000ea20008000a00 */
[----:B------:R-:W-:Y:S01]  /*1480*/  UMOV UR6, URZ ;  /* 0x000000ff00067c82 */ /* 0x000fe20008000000 */
[----:B-1----:R-:W-:-:S04]  /*1490*/  UIADD3 UR5, UPT, UPT, UR13, 0x3f, URZ ;  /* 0x0000003f0d057890 */ /* 0x002fc8000fffe0ff */
[----:B------:R-:W-:-:S04]  /*14a0*/  USHF.R.S32.HI UR4, URZ, 0x1f, UR5 ;  /* 0x0000001fff047899 */ /* 0x000fc80008011405 */
[----:B------:R-:W-:-:S04]  /*14b0*/  ULEA.HI UR4, UR4, UR5, URZ, 0x6 ;  /* 0x0000000504047291 */ /* 0x000fc8000f8f30ff */
[----:B------:R-:W-:Y:S02]  /*14c0*/  USHF.R.S32.HI UR15, URZ, 0x6, UR4 ;  /* 0x00000006ff0f7899 */ /* 0x000fe40008011404 */
[----:B------:R-:W-:Y:S02]  /*14d0*/  UIADD3 UR4, UPT, UPT, UR13, -0x1, URZ ;  /* 0xffffffff0d047890 */ /* 0x000fe4000fffe0ff */
[----:B------:R-:W-:Y:S02]  /*14e0*/  UISETP.LT.U32.AND UP0, UPT, UR15, 0x7, UPT ;  /* 0x000000070f00788c */ /* 0x000fe4000bf01070 */
[----:B------:R-:W-:Y:S02]  /*14f0*/  UISETP.GE.U32.AND UP1, UPT, UR4, -0x7f, UPT ;  /* 0xffffff810400788c */ /* 0x000fe4000bf26070 */
[----:B------:R-:W-:Y:S02]  /*1500*/  USEL UR14, UR15, 0x7, UP0 ;  /* 0x000000070f0e7887 */ /* 0x000fe40008000000 */
[----:B------:R-:W-:-:S02]  /*1510*/  UIADD3 UR13, UPT, UPT, UR13, 0x7e, URZ ;  /* 0x0000007e0d0d7890 */ /* 0x000fc4000fffe0ff */
[----:B------:R-:W-:Y:S02]  /*1520*/  UIADD3 UR5, UPT, UPT, UR14, -0x1, URZ ;  /* 0xffffffff0e057890 */ /* 0x000fe4000fffe0ff */
[----:B------:R-:W-:-:S03]  /*1530*/  UIADD3 UR7, UPT, UPT, UR15, -UR14, URZ ;  /* 0x8000000e0f077290 */ /* 0x000fc6000fffe0ff */
[----:B------:R-:W-:-:S04]  /*1540*/  @UP1 UIADD3 UR5, UPT, UPT, UR14, URZ, URZ ;  /* 0x000000ff0e051290 */ /* 0x000fc8000fffe0ff */
[----:B--2---:R-:W-:-:S12]  /*1550*/  UIADD3 UR5, UPT, UPT, UR5, 0x1, URZ ;  /* 0x0000000105057890 */ /* 0x004fd8000fffe0ff */
.L_x_35:
[----:B------:R-:W-:Y:S01]  /*1560*/  UISETP.NE.AND UP0, UPT, UR37, URZ, UPT ;  /* 0x000000ff2500728c */ /* 0x000fe2000bf05270 */
[----:B------:R-:W1:Y:S08]  /*1570*/  S2UR UR37, SR_CgaCtaId ;  /* 0x00000000002579c3 */ /* 0x000e700000008800 */
[----:B------:R-:W-:Y:S05]  /*1580*/  BRA.U UP0, `(.L_x_18) ;  /* 0x0000000100347547 */ /* 0x000fea000b800000 */
[----:B------:R-:W2:Y:S01]  /*1590*/  S2R R2, SR_CgaCtaId ;  /* 0x0000000000027919 */ /* 0x000ea20000008800 */
[----:B------:R-:W-:-:S04]  /*15a0*/  MOV R3, 0x400 ;  /* 0x0000040000037802 */ /* 0x000fc80000000f00 */
[----:B--2---:R-:W-:Y:S02]  /*15b0*/  LEA R3, R2, R3, 0x18 ;  /* 0x0000000302037211 */ /* 0x004fe400078ec0ff */
[----:B------:R-:W-:-:S03]  /*15c0*/  SHF.L.U32 R2, R10, 0x1f, RZ ;  /* 0x0000001f0a027819 */ /* 0x000fc600000006ff */
[----:B------:R-:W-:-:S04]  /*15d0*/  IMAD R3, R12, 0x8, R3 ;  /* 0x000000080c037824 */ /* 0x000fc800078e0203 */
[----:B------:R-:W2:Y:S02]  /*15e0*/  SYNCS.PHASECHK.TRANS64.TRYWAIT P0, [R3+URZ+0x110], R2 ;  /* 0x00011002030075a7 */ /* 0x000ea400080011ff */
[----:B--2---:R-:W-:Y:S05]  /*15f0*/  @!P0 BRA `(.L_x_19) ;  /* 0x0000009800c08947 */ /* 0x004fea0003800000 */
.L_x_129:
[----:B------:R-:W-:Y:S01]  /*1600*/  VIADD R12, R12, 0x1 ;  /* 0x000000010c0c7836 */ /* 0x000fe20000000000 */
[----:B------:R2:W-:Y:S04]  /*1610*/  SYNCS.ARRIVE.TRANS64.A1T0 RZ, [R3+URZ+0x100], RZ ;  /* 0x000100ff03ff79a7 */ /* 0x0005e800081000ff */
[----:B------:R-:W-:-:S04]  /*1620*/  ISETP.NE.AND P0, PT, R12, 0x2, PT ;  /* 0x000000020c00780c */ /* 0x000fc80003f05270 */
[----:B------:R-:W-:Y:S02]  /*1630*/  SEL R12, R12, RZ, P0 ;  /* 0x000000ff0c0c7207 */ /* 0x000fe40000000000 */
[----:B--2---:R-:W-:-:S04]  /*1640*/  SEL R3, RZ, 0x1, P0 ;  /* 0x00000001ff037807 */ /* 0x004fc80000000000 */
[----:B------:R-:W-:-:S07]  /*1650*/  LOP3.LUT R10, R10, R3, RZ, 0x3c, !PT ;  /* 0x000000030a0a7212 */ /* 0x000fce00078e3cff */
.L_x_18:
[----:B------:R-:W-:Y:S01]  /*1660*/  UMOV UR4, 0x400 ;  /* 0x0000040000047882 */ /* 0x000fe20000000000 */
[----:B------:R-:W-:Y:S01]  /*1670*/  SHF.L.U32 R2, R15, 0x1f, RZ ;  /* 0x0000001f0f027819 */ /* 0x000fe200000006ff */
[----:B-1----:R-:W-:Y:S01]  /*1680*/  ULEA UR4, UR37, UR4, 0x18 ;  /* 0x0000000425047291 */ /* 0x002fe2000f8ec0ff */
[----:B------:R-:W-:Y:S01]  /*1690*/  R2UR UR35, R21 ;  /* 0x00000000152372ca */ /* 0x000fe200000e0000 */
[----:B------:R-:W-:Y:S01]  /*16a0*/  UISETP.GE.U32.AND UP0, UPT, UR13, 0x7f, UPT ;  /* 0x0000007f0d00788c */ /* 0x000fe2000bf06070 */
[----:B------:R-:W-:Y:S01]  /*16b0*/  R2UR UR11, R20 ;  /* 0x00000000140b72ca */ /* 0x000fe200000e0000 */
[----:B------:R-:W-:Y:S01]  /*16c0*/  ULEA UR8, UR6, UR4, 0x3 ;  /* 0x0000000406087291 */ /* 0x000fe2000f8e18ff */
[----:B------:R-:W-:-:S08]  /*16d0*/  UMOV UR24, URZ ;  /* 0x000000ff00187c82 */ /* 0x000fd00008000000 */
[----:B------:R1:W2:Y:S01]  /*16e0*/  SYNCS.PHASECHK.TRANS64.TRYWAIT P0, [UR8+0x38], R2 ;  /* 0x00003802ff0075a7 */ /* 0x0002a20008001108 */
[----:B------:R-:W-:Y:S02]  /*16f0*/  USHF.L.U32 UR35, UR35, 0x7, URZ ;  /* 0x0000000723237899 */ /* 0x000fe400080006ff */
[----:B------:R-:W-:Y:S01]  /*1700*/  USHF.L.U32 UR11, UR11, 0x8, URZ ;  /* 0x000000080b0b7899 */ /* 0x000fe200080006ff */
[----:B------:R-:W-:Y:S11]  /*1710*/  BRA.U !UP0, `(.L_x_20) ;  /* 0x0000000108a87547 */ /* 0x000ff6000b800000 */
[----:B------:R-:W-:Y:S01]  /*1720*/  UMOV UR16, URZ ;  /* 0x000000ff00107c82 */ /* 0x000fe20008000000 */
[----:B------:R-:W-:-:S05]  /*1730*/  UMOV UR17, UR6 ;  /* 0x0000000600117c82 */ /* 0x000fca0008000000 */
.L_x_25:
[----:B-1----:R-:W-:Y:S01]  /*1740*/  ULEA UR33, UR17, UR4, 0x3 ;  /* 0x0000000411217291 */ /* 0x002fe2000f8e18ff */
[----:B--2---:R-:W-:Y:S01]  /*1750*/  @!P5 MOV R3, 0x6000 ;  /* 0x000060000003d802 */ /* 0x004fe20000000f00 */
[----:B--2---:R-:W-:Y:S10]  /*1760*/  @P0 BRA `(.L_x_21) ;  /* 0x00000000000c0947 */ /* 0x004ff40003800000 */
[----:B------:R-:W-:-:S04]  /*1770*/  SHF.L.U32 R5, R15, 0x1f, RZ ;  /* 0x0000001f0f057819 */ /* 0x000fc800000006ff */
[----:B------:R-:W2:Y:S02]  /*1780*/  SYNCS.PHASECHK.TRANS64.TRYWAIT P0, [UR33+0x38], R5 ;  /* 0x00003805ff0075a7 */ /* 0x000ea40008001121 */
[----:B--2---:R-:W-:Y:S05]  /*1790*/  @!P0 BRA `(.L_x_22) ;  /* 0x00000098006c8947 */ /* 0x004fea0003800000 */
.L_x_21:
[----:B------:R2:W-:Y:S01]  /*17a0*/  @!P5 SYNCS.ARRIVE.TRANS64 RZ, [UR33], R3 ;  /* 0x00000003ffffd9a7 */ /* 0x0005e20008000021 */
[----:B------:R-:W-:Y:S04]  /*17b0*/  BSSY.RECONVERGENT B0, `(.L_x_23) ;  /* 0x0000003000007945 */ /* 0x000fe80003800200 */
[----:B------:R-:W-:Y:S05]  /*17c0*/  @P4 BRA `(.L_x_24) ;  /* 0x0000000000044947 */ /* 0x000fea0003800000 */
[----:B------:R-:W-:Y:S05]  /*17d0*/  BPT.TRAP 0x1 ;  /* 0x000000040000795c */ /* 0x000fea0000300000 */
.L_x_24:
[----:B------:R-:W-:Y:S05]  /*17e0*/  BSYNC.RECONVERGENT B0 ;  /* 0x0000000000007941 */ /* 0x000fea0003800200 */
.L_x_23:
[----:B------:R-:W-:Y:S02]  /*17f0*/  UIADD3 UR6, UPT, UPT, UR17, 0x1, URZ ;  /* 0x0000000111067890 */ /* 0x000fe4000fffe0ff */
[----:B------:R-:W-:Y:S02]  /*1800*/  ULEA UR32, UR17, UR4, 0xd ;  /* 0x0000000411207291 */ /* 0x000fe4000f8e68ff */
[----:B------:R-:W-:Y:S02]  /*1810*/  UISETP.NE.AND UP0, UPT, UR6, 0x7, UPT ;  /* 0x000000070600788c */ /* 0x000fe4000bf05270 */
[----:B------:R-:W-:Y:S02]  /*1820*/  UIADD3 UR26, UP1, UPT, UR22, 0x80, URZ ;  /* 0x00000080161a7890 */ /* 0x000fe4000ff3e0ff */
[----:B------:R-:W-:Y:S02]  /*1830*/  USEL UR9, URZ, 0x1, UP0 ;  /* 0x00000001ff097887 */ /* 0x000fe40008000000 */
[----:B------:R-:W-:-:S02]  /*1840*/  USEL UR6, UR6, URZ, UP0 ;  /* 0x000000ff06067287 */ /* 0x000fc40008000000 */
[----:B------:R-:W-:Y:S02]  /*1850*/  UIADD3 UR20, UP0, UPT, UR22, 0x180, URZ ;  /* 0x0000018016147890 */ /* 0x000fe4000ff1e0ff */
[----:B------:R-:W-:Y:S01]  /*1860*/  ULEA UR8, UR6, UR4, 0x3 ;  /* 0x0000000406087291 */ /* 0x000fe2000f8e18ff */
[----:B------:R-:W-:Y:S01]  /*1870*/  LOP3.LUT R15, R15, UR9, RZ, 0x3c, !PT ;  /* 0x000000090f0f7c12 */ /* 0x000fe2000f8e3cff */
[----:B------:R-:W-:Y:S02]  /*1880*/  USHF.L.U32 UR34, UR16, 0x6, URZ ;  /* 0x0000000610227899 */ /* 0x000fe400080006ff */
[----:B------:R-:W-:Y:S01]  /*1890*/  UIADD3.X UR27, UPT, UPT, URZ, UR23, URZ, UP1, !UPT ;  /* 0x00000017ff1b7290 */ /* 0x000fe20008ffe4ff */
[----:B-1----:R-:W-:Y:S01]  /*18a0*/  SHF.L.U32 R2, R15, 0x1f, RZ ;  /* 0x0000001f0f027819 */ /* 0x002fe200000006ff */
[----:B------:R-:W-:Y:S02]  /*18b0*/  UIADD3 UR32, UPT, UPT, UR32, 0xc400, URZ ;  /* 0x0000c40020207890 */ /* 0x000fe4000fffe0ff */
[----:B------:R-:W-:Y:S01]  /*18c0*/  UIADD3.X UR21, UPT, UPT, URZ, UR23, URZ, UP0, !UPT ;  /* 0x00000017ff157290 */ /* 0x000fe200087fe4ff */
[----:B------:R1:W1:Y:S01]  /*18d0*/  SYNCS.PHASECHK.TRANS64.TRYWAIT P0, [UR8+0x38], R2 ;  /* 0x00003802ff0075a7 */ /* 0x0002620008001108 */
[----:B------:R-:W-:Y:S01]  /*18e0*/  ULEA UR8, UR17, UR4, 0xe ;  /* 0x0000000411087291 */ /* 0x000fe2000f8e70ff */
[----:B------:R-:W-:Y:S01]  /*18f0*/  UMOV UR18, 0x0 ;  /* 0x0000000000127882 */ /* 0x000fe20000000000 */
[----:B------:R-:W-:-:S02]  /*1900*/  UMOV UR19, 0x10000000 ;  /* 0x1000000000137882 */ /* 0x000fc40000000000 */
[----:B------:R-:W-:Y:S01]  /*1910*/  UIADD3 UR8, UPT, UPT, UR8, 0x1a400, URZ ;  /* 0x0001a40008087890 */ /* 0x000fe2000fffe0ff */
[----:B------:R1:W-:Y:S01]  /*1920*/  UTMALDG.3D [UR32], [UR26], desc[UR18] ;  /* 0x000012201a0075b4 */ /* 0x0003e20008011000 */
[----:B------:R-:W-:Y:S01]  /*1930*/  UMOV UR12, UR36 ;  /* 0x00000024000c7c82 */ /* 0x000fe20008000000 */
[----:B------:R-:W-:Y:S01]  /*1940*/  UMOV UR9, UR33 ;  /* 0x0000002100097c82 */ /* 0x000fe20008000000 */
[----:B------:R-:W-:Y:S01]  /*1950*/  UMOV UR10, UR34 ;  /* 0x00000022000a7c82 */ /* 0x000fe20008000000 */
[----:B------:R-:W-:Y:S01]  /*1960*/  UIADD3 UR16, UPT, UPT, UR16, 0x1, URZ ;  /* 0x0000000110107890 */ /* 0x000fe2000fffe0ff */
[----:B------:R-:W-:Y:S01]  /*1970*/  UMOV UR24, UR5 ;  /* 0x0000000500187c82 */ /* 0x000fe20008000000 */
[----:B------:R-:W-:Y:S02]  /*1980*/  UMOV UR17, UR6 ;  /* 0x0000000600117c82 */ /* 0x000fe40008000000 */
[----:B------:R1:W-:Y:S01]  /*1990*/  UTMALDG.3D [UR8], [UR20], desc[UR18] ;  /* 0x00001208140075b4 */ /* 0x0003e20008011000 */
[----:B------:R-:W-:-:S09]  /*19a0*/  UISETP.NE.AND UP0, UPT, UR16, UR5, UPT ;  /* 0x000000051000728c */ /* 0x000fd2000bf05270 */
[----:B------:R-:W-:Y:S05]  /*19b0*/  BRA.U UP0, `(.L_x_25) ;  /* 0xfffffffd00607547 */ /* 0x000fea000b83ffff */
.L_x_20:
[----:B-1----:R-:W-:Y:S01]  /*19c0*/  ULEA UR8, UR6, UR4, 0x3 ;  /* 0x0000000406087291 */ /* 0x002fe2000f8e18ff */
[----:B------:R-:W-:Y:S01]  /*19d0*/  SHF.L.U32 R2, R15, 0x1f, RZ ;  /* 0x0000001f0f027819 */ /* 0x000fe200000006ff */
[----:B------:R-:W-:Y:S01]  /*19e0*/  @!P1 SYNCS.ARRIVE.TRANS64.A1T0 RZ, [UR4+0xb8], RZ ;  /* 0x0000b8ffffff99a7 */ /* 0x000fe20008100004 */
[----:B------:R-:W-:-:S06]  /*19f0*/  UISETP.GT.AND UP0, UPT, UR15, UR14, UPT ;  /* 0x0000000e0f00728c */ /* 0x000fcc000bf04270 */
[----:B--2---:R1:W2:Y:S03]  /*1a00*/  SYNCS.PHASECHK.TRANS64.TRYWAIT P0, [UR8+0x38], R2 ;  /* 0x00003802ff0075a7 */ /* 0x0042a60008001108 */
[----:B------:R-:W-:Y:S05]  /*1a10*/  BRA.U !UP0, `(.L_x_26) ;  /* 0x0000000108ac7547 */ /* 0x000fea000b800000 */
[----:B------:R-:W-:Y:S01]  /*1a20*/  UIADD3 UR21, UPT, UPT, UR7, UR24, URZ ;  /* 0x0000001807157290 */ /* 0x000fe2000fffe0ff */
[----:B------:R-:W-:-:S11]  /*1a30*/  UMOV UR25, UR6 ;  /* 0x0000000600197c82 */ /* 0x000fd60008000000 */
.L_x_31:
[----:B-1----:R-:W-:Y:S01]  /*1a40*/  ULEA UR17, UR25, UR4, 0x3 ;  /* 0x0000000419117291 */ /* 0x002fe2000f8e18ff */
[----:B--2---:R-:W-:Y:S01]  /*1a50*/  @!P5 MOV R3, 0x6000 ;  /* 0x000060000003d802 */ /* 0x004fe20000000f00 */
[----:B--2---:R-:W-:Y:S10]  /*1a60*/  @P0 BRA `(.L_x_27) ;  /* 0x00000000000c0947 */ /* 0x004ff40003800000 */
[----:B------:R-:W-:-:S04]  /*1a70*/  SHF.L.U32 R5, R15, 0x1f, RZ ;  /* 0x0000001f0f057819 */ /* 0x000fc800000006ff */
[----:B------:R-:W2:Y:S02]  /*1a80*/  SYNCS.PHASECHK.TRANS64.TRYWAIT P0, [UR17+0x38], R5 ;  /* 0x00003805ff0075a7 */ /* 0x000ea40008001111 */
[----:B--2---:R-:W-:Y:S05]  /*1a90*/  @!P0 BRA `(.L_x_28) ;  /* 0x0000009400c48947 */ /* 0x004fea0003800000 */
.L_x_27:
[----:B------:R2:W-:Y:S01]  /*1aa0*/  @!P5 SYNCS.ARRIVE.TRANS64 RZ, [UR17], R3 ;  /* 0x00000003ffffd9a7 */ /* 0x0005e20008000011 */
[----:B------:R-:W-:Y:S04]  /*1ab0*/  BSSY.RECONVERGENT B0, `(.L_x_29) ;  /* 0x0000003000007945 */ /* 0x000fe80003800200 */
[----:B------:R-:W-:Y:S05]  /*1ac0*/  @P4 BRA `(.L_x_30) ;  /* 0x0000000000044947 */ /* 0x000fea0003800000 */
[----:B------:R-:W-:Y:S05]  /*1ad0*/  BPT.TRAP 0x1 ;  /* 0x000000040000795c */ /* 0x000fea0000300000 */
.L_x_30:
[----:B------:R-:W-:Y:S05]  /*1ae0*/  BSYNC.RECONVERGENT B0 ;  /* 0x0000000000007941 */ /* 0x000fea0003800200 */
.L_x_29:
        /* <DEDUP_REMOVED lines=10> */
[----:B------:R-:W-:Y:S01]  /*1b90*/  UIADD3 UR16, UPT, UPT, UR16, 0xc400, URZ ;  /* 0x0000c40010107890 */ /* 0x000fe2000fffe0ff */
[----:B-1----:R-:W-:Y:S01]  /*1ba0*/  SHF.L.U32 R2, R15, 0x1f, RZ ;  /* 0x0000001f0f027819 */ /* 0x002fe200000006ff */
[----:B------:R-:W-:Y:S02]  /*1bb0*/  UIADD3.X UR31, UPT, UPT, URZ, UR23, URZ, UP1, !UPT ;  /* 0x00000017ff1f7290 */ /* 0x000fe40008ffe4ff */
[----:B------:R-:W-:Y:S01]  /*1bc0*/  UIADD3.X UR29, UPT, UPT, URZ, UR23, URZ, UP0, !UPT ;  /* 0x00000017ff1d7290 */ /* 0x000fe200087fe4ff */
[----:B------:R1:W1:Y:S01]  /*1bd0*/  SYNCS.PHASECHK.TRANS64.TRYWAIT P0, [UR8+0x38], R2 ;  /* 0x00003802ff0075a7 */ /* 0x0002620008001108 */
[----:B------:R-:W-:Y:S01]  /*1be0*/  ULEA UR8, UR25, UR4, 0xe ;  /* 0x0000000419087291 */ /* 0x000fe2000f8e70ff */
[----:B------:R-:W-:Y:S01]  /*1bf0*/  UMOV UR26, 0x0 ;  /* 0x00000000001a7882 */ /* 0x000fe20000000000 */
[----:B------:R-:W-:-:S02]  /*1c00*/  UMOV UR27, 0x10000000 ;  /* 0x10000000001b7882 */ /* 0x000fc40000000000 */
[----:B------:R-:W-:Y:S01]  /*1c10*/  UIADD3 UR8, UPT, UPT, UR8, 0x1a400, URZ ;  /* 0x0001a40008087890 */ /* 0x000fe2000fffe0ff */
[----:B------:R-:W-:Y:S01]  /*1c20*/  UMOV UR19, UR35 ;  /* 0x0000002300137c82 */ /* 0x000fe20008000000 */
[----:B------:R-:W-:Y:S01]  /*1c30*/  UMOV UR20, UR36 ;  /* 0x0000002400147c82 */ /* 0x000fe20008000000 */
[----:B------:R-:W-:Y:S01]  /*1c40*/  UMOV UR12, UR36 ;  /* 0x00000024000c7c82 */ /* 0x000fe20008000000 */
[----:B------:R-:W-:Y:S01]  /*1c50*/  UMOV UR9, UR17 ;  /* 0x0000001100097c82 */ /* 0x000fe20008000000 */
[----:B------:R-:W-:Y:S01]  /*1c60*/  UMOV UR10, UR18 ;  /* 0x00000012000a7c82 */ /* 0x000fe20008000000 */
[----:B------:R1:W-:Y:S01]  /*1c70*/  UTMALDG.3D [UR16], [UR30], desc[UR26] ;  /* 0x00001a101e0075b4 */ /* 0x0003e20008011000 */
[----:B------:R-:W-:Y:S01]  /*1c80*/  UIADD3 UR24, UPT, UPT, UR24, 0x1, URZ ;  /* 0x0000000118187890 */ /* 0x000fe2000fffe0ff */
[----:B------:R-:W-:-:S03]  /*1c90*/  UMOV UR25, UR6 ;  /* 0x0000000600197c82 */ /* 0x000fc60008000000 */
[----:B------:R-:W-:Y:S01]  /*1ca0*/  UISETP.NE.AND UP0, UPT, UR24, UR21, UPT ;  /* 0x000000151800728c */ /* 0x000fe2000bf05270 */
[----:B------:R1:W-:Y:S08]  /*1cb0*/  UTMALDG.3D [UR8], [UR28], desc[UR26] ;  /* 0x00001a081c0075b4 */ /* 0x0003f00008011000 */
[----:B------:R-:W-:Y:S05]  /*1cc0*/  BRA.U UP0, `(.L_x_31) ;  /* 0xfffffffd005c7547 */ /* 0x000fea000b83ffff */
.L_x_26:
[C---:B-1----:R-:W-:Y:S01]  /*1cd0*/  LEA R2, R14.reuse, UR4, 0x3 ;  /* 0x000000040e027c11 */ /* 0x042fe2000f8e18ff */
[----:B------:R-:W-:Y:S01]  /*1ce0*/  NOP ;  /* 0x0000000000007918 */ /* 0x000fe20000000000 */
[----:B--2---:R-:W-:Y:S02]  /*1cf0*/  SHF.L.U32 R3, R13, 0x1f, RZ ;  /* 0x0000001f0d037819 */ /* 0x004fe400000006ff */
[----:B------:R-:W-:Y:S02]  /*1d00*/  LEA R4, R14, UR4, 0x4 ;  /* 0x000000040e047c11 */ /* 0x000fe4000f8e20ff */
[----:B------:R-:W1:Y:S02]  /*1d10*/  SYNCS.PHASECHK.TRANS64.TRYWAIT P0, [R2+URZ+0xc0], R3 ;  /* 0x0000c003020075a7 */ /* 0x000e6400080011ff */
[----:B-1----:R-:W-:Y:S05]  /*1d20*/  @!P0 BRA `(.L_x_32) ;  /* 0x0000009400388947 */ /* 0x002fea0003800000 */
.L_x_132:
[----:B------:R-:W2:Y:S01]  /*1d30*/  LDS.128 R4, [R4+0x130] ;  /* 0x0001300004047984 */ /* 0x000ea20000000c00 */
[----:B---3--:R-:W-:Y:S01]  /*1d40*/  ISETP.GE.AND P0, PT, R72, 0x1, PT ;  /* 0x000000014800780c */ /* 0x008fe20003f06270 */
[----:B-1----:R-:W-:Y:S01]  /*1d50*/  VIADD R2, R2, 0xd0 ;  /* 0x000000d002027836 */ /* 0x002fe20000000000 */
[----:B------:R-:W-:Y:S01]  /*1d60*/  @!PT LDS RZ, [RZ] ;  /* 0x00000000fffff984 */ /* 0x000fe20000000800 */
[----:B------:R-:W-:Y:S01]  /*1d70*/  @!PT LDS RZ, [RZ] ;  /* 0x00000000fffff984 */ /* 0x000fe20000000800 */
[----:B------:R-:W-:Y:S01]  /*1d80*/  @!PT LDS RZ, [RZ] ;  /* 0x00000000fffff984 */ /* 0x000fe20000000800 */
[----:B------:R-:W-:Y:S01]  /*1d90*/  @!PT LDS RZ, [RZ] ;  /* 0x00000000fffff984 */ /* 0x000fe20000000800 */
[----:B------:R1:W-:Y:S06]  /*1da0*/  MEMBAR.ALL.CTA ;  /* 0x0000000000007992 */ /* 0x0003ec0000008000 */
[----:B-1----:R-:W1:Y:S01]  /*1db0*/  FENCE.VIEW.ASYNC.S ;  /* 0x00000000000073c6 */ /* 0x002e620000000000 */
[----:B------:R-:W-:-:S04]  /*1dc0*/  PRMT R2, RZ, 0x654, R2 ;  /* 0x00000654ff027816 */ /* 0x000fc80000000002 */
[----:B-1----:R1:W-:Y:S01]  /*1dd0*/  SYNCS.ARRIVE.TRANS64.RED.A1T0 RZ, [R2+URZ], RZ ;  /* 0x000000ff02ff79a7 */ /* 0x0023e200081004ff */
[----:B--2---:R-:W-:-:S13]  /*1de0*/  LOP3.LUT P2, RZ, R6, 0x1, RZ, 0xc0, !PT ;  /* 0x0000000106ff7812 */ /* 0x004fda000784c0ff */
[----:B------:R-:W-:Y:S01]  /*1df0*/  @P2 SHF.R.U32.HI R3, RZ, 0x10, R5 ;  /* 0x00000010ff032819 */ /* 0x000fe20000011605 */
[----:B------:R-:W-:Y:S01]  /*1e00*/  VOTEU.ANY UP0, P2 ;  /* 0x0000000000ff7886 */ /* 0x000fe20001000100 */
[----:B------:R-:W-:Y:S02]  /*1e10*/  @P2 MOV R11, R4 ;  /* 0x00000004000b2202 */ /* 0x000fe40000000f00 */
[----:B------:R-:W-:Y:S02]  /*1e20*/  @P2 R2UR.BROADCAST UR8, R3 ;  /* 0x00000000030822ca */ /* 0x000fe400008e0000 */
[----:B------:R-:W-:-:S11]  /*1e30*/  @P2 LOP3.LUT R8, R5, 0xffff, RZ, 0xc0, !PT ;  /* 0x0000ffff05082812 */ /* 0x000fd600078ec0ff */
[----:B------:R-:W-:Y:S01]  /*1e40*/  @UP0 UMOV UR36, UR8 ;  /* 0x0000000800240c82 */ /* 0x000fe20008000000 */
[----:B-1----:R-:W-:Y:S05]  /*1e50*/  @!P0 BRA `(.L_x_33) ;  /* 0x0000000000b88947 */ /* 0x002fea0003800000 */
[----:B------:R-:W4:Y:S01]  /*1e60*/  LDC.64 R4, c[0x0][0xb18] ;  /* 0x0002c600ff047b82 */ /* 0x000f220000000a00 */
[----:B------:R-:W-:-:S07]  /*1e70*/  ISETP.NE.AND P3, PT, R72, 0x1, PT ;  /* 0x000000014800780c */ /* 0x000fce0003f65270 */
[----:B------:R-:W1:Y:S08]  /*1e80*/  LDC.64 R6, c[0x0][0xb10] ;  /* 0x0002c400ff067b82 */ /* 0x000e700000000a00 */
[----:B------:R-:W2:Y:S08]  /*1e90*/  LDC R16, c[0x0][0xb20] ;  /* 0x0002c800ff107b82 */ /* 0x000eb00000000800 */
[----:B------:R-:W3:Y:S01]  /*1ea0*/  LDC R18, c[0x0][0xb0c] ;  /* 0x0002c300ff127b82 */ /* 0x000ee20000000800 */
[----:B----4-:R-:W-:Y:S01]  /*1eb0*/  IMAD.HI.U32 R17, R0, R5, RZ ;  /* 0x0000000500117227 */ /* 0x010fe200078e00ff */
[----:B------:R-:W-:-:S03]  /*1ec0*/  ISETP.NE.AND P0, PT, R4, 0x1, PT ;  /* 0x000000010400780c */ /* 0x000fc60003f05270 */
[----:B------:R-:W-:-:S03]  /*1ed0*/  IMAD.HI.U32 R5, R8, R5, RZ ;  /* 0x0000000508057227 */ /* 0x000fc600078e00ff */
[----:B------:R-:W4:Y:S01]  /*1ee0*/  LDC.64 R2, c[0x0][0xb28] ;  /* 0x0002ca00ff027b82 */ /* 0x000f220000000a00 */
[----:B-1----:R-:W-:-:S04]  /*1ef0*/  IMAD.HI.U32 R20, R9, R6, RZ ;  /* 0x0000000609147227 */ /* 0x002fc800078e00ff */
[----:B------:R-:W-:Y:S01]  /*1f00*/  IMAD.HI.U32 R22, R11, R6, RZ ;  /* 0x000000060b167227 */ /* 0x000fe200078e00ff */
[----:B------:R-:W-:Y:S02]  /*1f10*/  SHF.R.U32.HI R20, RZ, R7, R20 ;  /* 0x00000007ff147219 */ /* 0x000fe40000011614 */
[-C--:B--2---:R-:W-:Y:S02]  /*1f20*/  SHF.R.U32.HI R17, RZ, R16.reuse, R17 ;  /* 0x00000010ff117219 */ /* 0x084fe40000011611 */
[----:B------:R-:W-:Y:S02]  /*1f30*/  SHF.R.U32.HI R5, RZ, R16, R5 ;  /* 0x00000010ff057219 */ /* 0x000fe40000011605 */
[----:B------:R-:W-:Y:S02]  /*1f40*/  SEL R17, R0, R17, !P0 ;  /* 0x0000001100117207 */ /* 0x000fe40004000000 */
[----:B------:R-:W-:Y:S02]  /*1f50*/  SHF.R.U32.HI R22, RZ, R7, R22 ;  /* 0x00000007ff167219 */ /* 0x000fe40000011616 */
[----:B---3--:R-:W-:-:S02]  /*1f60*/  ISETP.NE.AND P1, PT, R18, 0x1, PT ;  /* 0x000000011200780c */ /* 0x008fc40003f25270 */
[----:B------:R-:W-:Y:S02]  /*1f70*/  SEL R5, R8, R5, !P0 ;  /* 0x0000000508057207 */ /* 0x000fe40004000000 */
[----:B------:R-:W-:Y:S02]  /*1f80*/  SEL R19, R9, R20, !P1 ;  /* 0x0000001409137207 */ /* 0x000fe40004800000 */
[----:B------:R-:W-:Y:S01]  /*1f90*/  SEL R7, R11, R22, !P1 ;  /* 0x000000160b077207 */ /* 0x000fe20004800000 */
[----:B----4-:R-:W-:-:S04]  /*1fa0*/  IMAD.HI.U32 R20, R17, R2, RZ ;  /* 0x0000000211147227 */ /* 0x010fc800078e00ff */
[----:B------:R-:W-:Y:S01]  /*1fb0*/  IMAD.HI.U32 R6, R19, R2, RZ ;  /* 0x0000000213067227 */ /* 0x000fe200078e00ff */
[----:B------:R-:W-:-:S04]  /*1fc0*/  @P3 SHF.R.U32.HI R17, RZ, R3, R20 ;  /* 0x00000003ff113219 */ /* 0x000fc80000011614 */
[----:B------:R-:W-:Y:S01]  /*1fd0*/  @P3 SHF.R.U32.HI R19, RZ, R3, R6 ;  /* 0x00000003ff133219 */ /* 0x000fe20000011606 */
[----:B------:R-:W-:-:S04]  /*1fe0*/  IMAD R17, R72, R17, RZ ;  /* 0x0000001148117224 */ /* 0x000fc800078e02ff */
[----:B------:R-:W-:Y:S01]  /*1ff0*/  IMAD R6, R72, R19, RZ ;  /* 0x0000001348067224 */ /* 0x000fe200078e02ff */
[C---:B------:R-:W-:Y:S02]  /*2000*/  ISETP.GE.AND P0, PT, R5.reuse, R17, PT ;  /* 0x000000110500720c */ /* 0x040fe40003f06270 */
[----:B------:R-:W-:Y:S02]  /*2010*/  IADD3 R17, PT, PT, -R5, RZ, RZ ;  /* 0x000000ff05117210 */ /* 0x000fe40007ffe1ff */
[----:B------:R-:W-:Y:S01]  /*2020*/  ISETP.GE.OR P0, PT, R7, R6, P0 ;  /* 0x000000060700720c */ /* 0x000fe20000706670 */
[----:B------:R-:W-:-:S04]  /*2030*/  IMAD.HI.U32 R6, R5, R2, RZ ;  /* 0x0000000205067227 */ /* 0x000fc800078e00ff */
[----:B------:R-:W-:Y:S01]  /*2040*/  IMAD R8, R4, R17, R8 ;  /* 0x0000001104087224 */ /* 0x000fe200078e0208 */
[----:B------:R-:W-:-:S04]  /*2050*/  SHF.R.U32.HI R6, RZ, R3, R6 ;  /* 0x00000003ff067219 */ /* 0x000fc80000011606 */
[----:B------:R-:W-:-:S03]  /*2060*/  SEL R6, R5, R6, !P3 ;  /* 0x0000000605067207 */ /* 0x000fc60005800000 */
[----:B------:R-:W-:-:S04]  /*2070*/  @!P0 IMAD.HI.U32 R16, R7, R2, RZ ;  /* 0x0000000207108227 */ /* 0x000fc800078e00ff */
[----:B------:R-:W-:Y:S01]  /*2080*/  IMAD.MOV R2, RZ, RZ, -R6 ;  /* 0x000000ffff027224 */ /* 0x000fe200078e0a06 */
[----:B------:R-:W-:-:S03]  /*2090*/  @!P0 SHF.R.U32.HI R16, RZ, R3, R16 ;  /* 0x00000003ff108219 */ /* 0x000fc60000011610 */
[----:B------:R-:W-:Y:S01]  /*20a0*/  IMAD R2, R72, R2, R5 ;  /* 0x0000000248027224 */ /* 0x000fe200078e0205 */
        /* <DEDUP_REMOVED lines=9> */
.L_x_33:
[----:B------:R-:W1:Y:S02]  /*2140*/  LDCU UR8, c[0x0][0xb30] ;  /* 0x00016600ff0877ac */ /* 0x000e640008000800 */
[----:B-1----:R-:W-:-:S09]  /*2150*/  UISETP.NE.AND UP0, UPT, UR8, 0x1, UPT ;  /* 0x000000010800788c */ /* 0x002fd2000bf05270 */
[----:B------:R-:W-:Y:S05]  /*2160*/  BRA.U UP0, `(.L_x_34) ;  /* 0x0000000100407547 */ /* 0x000fea000b800000 */
[----:B------:R-:W1:Y:S08]  /*2170*/  LDC.64 R4, c[0x0][0xb10] ;  /* 0x0002c400ff047b82 */ /* 0x000e700000000a00 */
[----:B------:R-:W2:Y:S08]  /*2180*/  LDC.64 R2, c[0x0][0xb18] ;  /* 0x0002c600ff027b82 */ /* 0x000eb00000000a00 */
[----:B------:R-:W3:Y:S08]  /*2190*/  LDC R6, c[0x0][0xb20] ;  /* 0x0002c800ff067b82 */ /* 0x000ef00000000800 */
[----:B------:R-:W4:Y:S01]  /*21a0*/  LDC R16, c[0x0][0xb0c] ;  /* 0x0002c300ff107b82 */ /* 0x000f220000000800 */
[----:B-1----:R-:W-:-:S05]  /*21b0*/  IMAD.HI.U32 R4, R11, R4, RZ ;  /* 0x000000040b047227 */ /* 0x002fca00078e00ff */
[----:B------:R-:W-:Y:S01]  /*21c0*/  SHF.R.U32.HI R4, RZ, R5, R4 ;  /* 0x00000005ff047219 */ /* 0x000fe20000011604 */
[----:B--2---:R-:W-:Y:S01]  /*21d0*/  IMAD.HI.U32 R3, R8, R3, RZ ;  /* 0x0000000308037227 */ /* 0x004fe200078e00ff */
[----:B------:R-:W-:-:S04]  /*21e0*/  ISETP.NE.AND P0, PT, R2, 0x1, PT ;  /* 0x000000010200780c */ /* 0x000fc80003f05270 */
[----:B---3--:R-:W-:-:S04]  /*21f0*/  SHF.R.U32.HI R3, RZ, R6, R3 ;  /* 0x00000006ff037219 */ /* 0x008fc80000011603 */
[----:B------:R-:W-:Y:S02]  /*2200*/  SEL R3, R8, R3, !P0 ;  /* 0x0000000308037207 */ /* 0x000fe40004000000 */
[----:B----4-:R-:W-:-:S04]  /*2210*/  ISETP.NE.AND P1, PT, R16, 0x1, PT ;  /* 0x000000011000780c */ /* 0x010fc80003f25270 */
[----:B------:R-:W-:-:S05]  /*2220*/  SEL R4, R11, R4, !P1 ;  /* 0x000000040b047207 */ /* 0x000fca0004800000 */
[----:B------:R-:W-:Y:S02]  /*2230*/  IMAD.IADD R5, R3, 0x1, -R4 ;  /* 0x0000000103057824 */ /* 0x000fe400078e0a04 */
[----:B------:R-:W-:Y:S02]  /*2240*/  IMAD.IADD R3, R4, 0x1, -R3 ;  /* 0x0000000104037824 */ /* 0x000fe400078e0a03 */
[----:B------:R-:W-:Y:S02]  /*2250*/  IMAD R11, R5, R16, R11 ;  /* 0x00000010050b7224 */ /* 0x000fe400078e020b */
[----:B------:R-:W-:-:S07]  /*2260*/  IMAD R8, R3, R2, R8 ;  /* 0x0000000203087224 */ /* 0x000fce00078e0208 */
.L_x_34:
[----:B------:R-:W-:Y:S01]  /*2270*/  VIADD R14, R14, 0x1 ;  /* 0x000000010e0e7836 */ /* 0x000fe20000000000 */
[----:B------:R-:W-:Y:S01]  /*2280*/  PLOP3.LUT P1, PT, PT, PT, PT, 0x80, 0x8 ;  /* 0x000000000008781c */ /* 0x000fe20003f2f070 */
[----:B------:R-:W-:Y:S02]  /*2290*/  IMAD.IADD R21, R11, 0x1, R170 ;  /* 0x000000010b157824 */ /* 0x000fe400078e02aa */
[----:B------:R-:W-:Y:S01]  /*22a0*/  IMAD.IADD R20, R8, 0x1, R147 ;  /* 0x0000000108147824 */ /* 0x000fe200078e0293 */
[----:B------:R-:W-:-:S04]  /*22b0*/  ISETP.NE.AND P0, PT, R14, 0x2, PT ;  /* 0x000000020e00780c */ /* 0x000fc80003f05270 */
[----:B------:R-:W-:Y:S02]  /*22c0*/  SEL R2, RZ, 0x1, P0 ;  /* 0x00000001ff027807 */ /* 0x000fe40000000000 */
[----:B------:R-:W-:Y:S02]  /*22d0*/  SEL R14, R14, RZ, P0 ;  /* 0x000000ff0e0e7207 */ /* 0x000fe40000000000 */
[----:B------:R-:W-:Y:S01]  /*22e0*/  LOP3.LUT R13, R13, R2, RZ, 0x3c, !PT ;  /* 0x000000020d0d7212 */ /* 0x000fe200078e3cff */
[----:B------:R-:W-:Y:S06]  /*22f0*/  @P2 BRA `(.L_x_35) ;  /* 0xfffffff000982947 */ /* 0x000fec000383ffff */
[----:B------:R-:W-:Y:S01]  /*2300*/  UIADD3 UR4, UPT, UPT, UR4, 0x38, URZ ;  /* 0x0000003804047890 */ /* 0x000fe2000fffe0ff */
[----:B------:R-:W-:-:S03]  /*2310*/  SHF.L.U32 R3, R15, 0x1f, RZ ;  /* 0x0000001f0f037819 */ /* 0x000fc600000006ff */
[----:B------:R-:W-:-:S09]  /*2320*/  ULEA UR5, UR6, UR4, 0x3 ;  /* 0x0000000406057291 */ /* 0x000fd2000f8e18ff */
[----:B------:R-:W1:Y:S02]  /*2330*/  SYNCS.PHASECHK.TRANS64.TRYWAIT P0, [UR5], R3 ;  /* 0x00000003ff0075a7 */ /* 0x000e640008001105 */
[----:B-1----:R-:W-:Y:S05]  /*2340*/  @!P0 BRA `(.L_x_36) ;  /* 0x0000008c00c48947 */ /* 0x002fea0003800000 */
.L_x_134:
[----:B------:R-:W-:-:S04]  /*2350*/  UIADD3 UR6, UPT, UPT, UR6, 0x1, URZ ;  /* 0x0000000106067890 */ /* 0x000fc8000fffe0ff */
[----:B------:R-:W-:-:S04]  /*2360*/  UISETP.NE.AND UP0, UPT, UR6, 0x7, UPT ;  /* 0x000000070600788c */ /* 0x000fc8000bf05270 */
[----:B------:R-:W-:Y:S02]  /*2370*/  USEL UR7, URZ, 0x1, UP0 ;  /* 0x00000001ff077887 */ /* 0x000fe40008000000 */
[----:B------:R-:W-:-:S04]  /*2380*/  USEL UR6, UR6, URZ, UP0 ;  /* 0x000000ff06067287 */ /* 0x000fc80008000000 */
[----:B------:R-:W-:Y:S01]  /*2390*/  ULEA UR5, UR6, UR4, 0x3 ;  /* 0x0000000406057291 */ /* 0x000fe2000f8e18ff */
[----:B------:R-:W-:-:S04]  /*23a0*/  LOP3.LUT R2, R15, UR7, RZ, 0x3c, !PT ;  /* 0x000000070f027c12 */ /* 0x000fc8000f8e3cff */
[----:B-1----:R-:W-:-:S04]  /*23b0*/  SHF.L.U32 R3, R2, 0x1f, RZ ;  /* 0x0000001f02037819 */ /* 0x002fc800000006ff */
[----:B------:R-:W1:Y:S02]  /*23c0*/  SYNCS.PHASECHK.TRANS64.TRYWAIT P0, [UR5], R3 ;  /* 0x00000003ff0075a7 */ /* 0x000e640008001105 */
[----:B-1----:R-:W-:Y:S05]  /*23d0*/  @!P0 BRA `(.L_x_37) ;  /* 0x0000008c00b88947 */ /* 0x002fea0003800000 */
.L_x_136:
        /* <DEDUP_REMOVED lines=9> */
.L_x_138:
        /* <DEDUP_REMOVED lines=9> */
.L_x_140:
        /* <DEDUP_REMOVED lines=9> */
.L_x_142:
        /* <DEDUP_REMOVED lines=9> */
.L_x_144:
[----:B------:R-:W-:-:S04]  /*2620*/  UIADD3 UR6, UPT, UPT, UR6, 0x1, URZ ;  /* 0x0000000106067890 */ /* 0x000fc8000fffe0ff */
[----:B------:R-:W-:-:S04]  /*2630*/  UISETP.NE.AND UP0, UPT, UR6, 0x7, UPT ;  /* 0x000000070600788c */ /* 0x000fc8000bf05270 */
[----:B------:R-:W-:Y:S02]  /*2640*/  USEL UR5, URZ, 0x1, UP0 ;  /* 0x00000001ff057887 */ /* 0x000fe40008000000 */
[----:B------:R-:W-:-:S04]  /*2650*/  USEL UR6, UR6, URZ, UP0 ;  /* 0x000000ff06067287 */ /* 0x000fc80008000000 */
[----:B------:R-:W-:Y:S01]  /*2660*/  ULEA UR6, UR6, UR4, 0x3 ;  /* 0x0000000406067291 */ /* 0x000fe2000f8e18ff */
[----:B-1----:R-:W-:-:S04]  /*2670*/  LOP3.LUT R3, R2, UR5, RZ, 0x3c, !PT ;  /* 0x0000000502037c12 */ /* 0x002fc8000f8e3cff */
[----:B------:R-:W-:Y:S01]  /*2680*/  SHF.L.U32 R3, R3, 0x1f, RZ ;  /* 0x0000001f03037819 */ /* 0x000fe200000006ff */
[----:B----4-:R-:W-:-:S07]  /*2690*/  IMAD.U32 R0, RZ, RZ, UR6 ;  /* 0x00000006ff007e24 */ /* 0x010fce000f8e00ff */
.L_x_42:
[----:B-1----:R1:W2:Y:S02]  /*26a0*/  SYNCS.PHASECHK.TRANS64.TRYWAIT P0, [R0+URZ], R3 ;  /* 0x00000003000075a7 */ /* 0x0022a400080011ff */
[----:B--2---:R-:W-:Y:S05]  /*26b0*/  @!P0 NANOSLEEP.SYNCS 0x989680 ;  /* 0x009896800000895d */ /* 0x004fea0003900000 */
[----:B------:R-:W2:Y:S02]  /*26c0*/  @!P0 SYNCS.PHASECHK.TRANS64 P0, [R0+URZ], R3 ;  /* 0x00000003000085a7 */ /* 0x000ea400080010ff */
[----:B--2---:R-:W-:Y:S05]  /*26d0*/  @P0 EXIT ;  /* 0x000000000000094d */ /* 0x004fea0003800000 */
[----:B------:R-:W-:Y:S05]  /*26e0*/  BRA `(.L_x_42) ;  /* 0xfffffffc00ec7947 */ /* 0x000fea000383ffff */
.L_x_17:
[----:B------:R-:W-:-:S04]  /*26f0*/  UISETP.NE.AND UP1, UPT, UR37, URZ, UPT ;  /* 0x000000ff2500728c */ /* 0x000fc8000bf25270 */
[----:B------:R-:W-:-:S09]  /*2700*/  UISETP.NE.OR UP1, UPT, UR8, 0x1, UP1 ;  /* 0x000000010800788c */ /* 0x000fd20008f25670 */
[----:B------:R-:W-:Y:S05]  /*2710*/  BRA.U UP1, `(.L_x_43) ;  /* 0x0000000501487547 */ /* 0x000fea000b800000 */
[----:B------:R-:W-:Y:S01]  /*2720*/  ISETP.NE.AND P2, PT, R2, RZ, PT ;  /* 0x000000ff0200720c */ /* 0x000fe20003f45270 */
[----:B------:R-:W-:Y:S01]  /*2730*/  IMAD.MOV.U32 R12, RZ, RZ, 0x1 ;  /* 0x00000001ff0c7424 */ /* 0x000fe200078e00ff */
[----:B------:R-:W-:Y:S02]  /*2740*/  CS2R R10, SRZ ;  /* 0x00000000000a7805 */ /* 0x000fe4000001ff00 */
[----:B------:R-:W-:Y:S01]  /*2750*/  CS2R R8, SRZ ;  /* 0x0000000000087805 */ /* 0x000fe2000001ff00 */
[----:B------:R-:W-:Y:S01]  /*2760*/  UMOV UR4, 0x400 ;  /* 0x0000040000047882 */ /* 0x000fe20000000000 */
[----:B------:R-:W-:Y:S01]  /*2770*/  UMOV UR6, URZ ;  /* 0x000000ff00067c82 */ /* 0x000fe20008000000 */
[----:B------:R-:W-:-:S12]  /*2780*/  ULEA UR37, UR37, UR4, 0x18 ;  /* 0x0000000425257291 */ /* 0x000fd8000f8ec0ff */
.L_x_47:
[----:B------:R-:W-:Y:S02]  /*2790*/  LEA R0, R8, UR37, 0x3 ;  /* 0x0000002508007c11 */ /* 0x000fe4000f8e18ff */
[----:B------:R-:W-:-:S03]  /*27a0*/  SHF.L.U32 R5, R9, 0x1f, RZ ;  /* 0x0000001f09057819 */ /* 0x000fc600000006ff */
[----:B------:R-:W-:Y:S01]  /*27b0*/  VIADD R4, R0, 0x110 ;  /* 0x0000011000047836 */ /* 0x000fe20000000000 */
[----:B------:R-:W1:Y:S02]  /*27c0*/  SYNCS.PHASECHK.TRANS64.TRYWAIT P0, [R0+URZ+0x100], R5 ;  /* 0x00010005000075a7 */ /* 0x000e6400080011ff */
[----:B-1----:R-:W-:Y:S05]  /*27d0*/  @!P0 BRA `(.L_x_44) ;  /* 0x0000008c00308947 */ /* 0x002fea0003800000 */
.L_x_145:
[----:B------:R-:W-:Y:S01]  /*27e0*/  ULEA UR5, UR6, UR37, 0x3 ;  /* 0x0000002506057291 */ /* 0x000fe2000f8e18ff */
[----:B------:R-:W-:Y:S02]  /*27f0*/  PRMT R4, RZ, 0x654, R4 ;  /* 0x00000654ff047816 */ /* 0x000fe40000000004 */
[----:B-1----:R-:W-:Y:S01]  /*2800*/  SHF.L.U32 R5, R12, 0x1f, RZ ;  /* 0x0000001f0c057819 */ /* 0x002fe200000006ff */
[----:B------:R-:W-:Y:S01]  /*2810*/  UIADD3 UR4, UPT, UPT, UR5, 0xc0, URZ ;  /* 0x000000c005047890 */ /* 0x000fe2000fffe0ff */
[----:B------:R1:W-:Y:S05]  /*2820*/  SYNCS.ARRIVE.TRANS64.RED.A1T0 RZ, [R4+URZ], RZ ;  /* 0x000000ff04ff79a7 */ /* 0x0003ea00081004ff */
[----:B------:R-:W-:Y:S01]  /*2830*/  IMAD.U32 R7, RZ, RZ, UR4 ;  /* 0x00000004ff077e24 */ /* 0x000fe2000f8e00ff */
[----:B------:R-:W2:Y:S04]  /*2840*/  SYNCS.PHASECHK.TRANS64.TRYWAIT P0, [UR5+0xd0], R5 ;  /* 0x0000d005ff0075a7 */ /* 0x000ea80008001105 */
[----:B------:R-:W-:Y:S01]  /*2850*/  PRMT R6, R2, 0x654, R7 ;  /* 0x0000065402067816 */ /* 0x000fe20000000007 */
[----:B-1----:R-:W-:Y:S01]  /*2860*/  @!P2 IMAD.MOV.U32 R4, RZ, RZ, 0x10 ;  /* 0x00000010ff04a424 */ /* 0x002fe200078e00ff */
[----:B--2---:R-:W-:Y:S06]  /*2870*/  @!P0 BRA `(.L_x_45) ;  /* 0x0000008c001c8947 */ /* 0x004fec0003800000 */
.L_x_147:
[----:B------:R-:W-:Y:S01]  /*2880*/  ULEA UR4, UR6, UR37, 0x4 ;  /* 0x0000002506047291 */ /* 0x000fe2000f8e20ff */
[----:B------:R-:W-:Y:S01]  /*2890*/  SEL R3, R6, R3, !P2 ;  /* 0x0000000306037207 */ /* 0x000fe20005000000 */
[----:B------:R-:W-:Y:S01]  /*28a0*/  UIADD3 UR5, UPT, UPT, UR5, 0xc0, URZ ;  /* 0x000000c005057890 */ /* 0x000fe2000fffe0ff */
[----:B-1----:R-:W-:Y:S01]  /*28b0*/  LEA R0, R11, UR37, 0x3 ;  /* 0x000000250b007c11 */ /* 0x002fe2000f8e18ff */
[----:B------:R-:W-:Y:S01]  /*28c0*/  UIADD3 UR4, UPT, UPT, UR4, 0x130, URZ ;  /* 0x0000013004047890 */ /* 0x000fe2000fffe0ff */
[----:B------:R-:W-:Y:S01]  /*28d0*/  SHF.L.U32 R5, R10, 0x1f, RZ ;  /* 0x0000001f0a057819 */ /* 0x000fe200000006ff */
[----:B------:R1:W-:Y:S01]  /*28e0*/  @!P2 SYNCS.ARRIVE.TRANS64.RED RZ, [R3+URZ], R4 ;  /* 0x0000000403ffa9a7 */ /* 0x0003e200080004ff */
[----:B------:R-:W-:Y:S01]  /*28f0*/  UIADD3 UR6, UPT, UPT, UR6, 0x1, URZ ;  /* 0x0000000106067890 */ /* 0x000fe2000fffe0ff */
[----:B------:R-:W-:-:S03]  /*2900*/  VIADD R8, R8, 0x1 ;  /* 0x0000000108087836 */ /* 0x000fc60000000000 */
[----:B------:R-:W-:Y:S02]  /*2910*/  UISETP.NE.AND UP0, UPT, UR6, 0x2, UPT ;  /* 0x000000020600788c */ /* 0x000fe4000bf05270 */
[----:B------:R-:W-:Y:S06]  /*2920*/  UGETNEXTWORKID.BROADCAST [UR4], [UR5] ;  /* 0x00000000040073ca */ /* 0x000fec0008000100 */
[----:B------:R-:W-:Y:S01]  /*2930*/  USEL UR4, URZ, 0x1, UP0 ;  /* 0x00000001ff047887 */ /* 0x000fe20008000000 */
[----:B------:R-:W-:Y:S01]  /*2940*/  ISETP.NE.AND P0, PT, R8, 0x2, PT ;  /* 0x000000020800780c */ /* 0x000fe20003f05270 */
[----:B------:R-:W-:Y:S01]  /*2950*/  USEL UR6, UR6, URZ, UP0 ;  /* 0x000000ff06067287 */ /* 0x000fe20008000000 */
[----:B------:R-:W2:Y:S03]  /*2960*/  SYNCS.PHASECHK.TRANS64.TRYWAIT P1, [R0+URZ+0xc0], R5 ;  /* 0x0000c005000075a7 */ /* 0x000ea600080211ff */
[----:B------:R-:W-:Y:S01]  /*2970*/  LOP3.LUT R12, R12, UR4, RZ, 0x3c, !PT ;  /* 0x000000040c0c7c12 */ /* 0x000fe2000f8e3cff */
[----:B-12---:R-:W-:Y:S07]  /*2980*/  @!P1 BRA `(.L_x_46) ;  /* 0x0000008800f09947 */ /* 0x006fee0003800000 */
.L_x_148:
[C---:B------:R-:W-:Y:S01]  /*2990*/  LEA R4, R11.reuse, UR37, 0x4 ;  /* 0x000000250b047c11 */ /* 0x040fe2000f8e20ff */
[----:B-1----:R-:W-:Y:S01]  /*29a0*/  VIADD R0, R0, 0xd0 ;  /* 0x000000d000007836 */ /* 0x002fe20000000000 */
[----:B------:R-:W-:Y:S01]  /*29b0*/  SEL R8, R8, RZ, P0 ;  /* 0x000000ff08087207 */ /* 0x000fe20000000000 */
[----:B------:R-:W-:-:S03]  /*29c0*/  VIADD R11, R11, 0x1 ;  /* 0x000000010b0b7836 */ /* 0x000fc60000000000 */
[----:B------:R-:W1:Y:S01]  /*29d0*/  LDS.128 R4, [R4+0x130] ;  /* 0x0001300004047984 */ /* 0x000e620000000c00 */
[----:B------:R-:W-:Y:S02]  /*29e0*/  PRMT R0, RZ, 0x654, R0 ;  /* 0x00000654ff007816 */ /* 0x000fe40000000000 */
[C---:B------:R-:W-:Y:S01]  /*29f0*/  ISETP.NE.AND P1, PT, R11.reuse, 0x2, PT ;  /* 0x000000020b00780c */ /* 0x040fe20003f25270 */
[----:B------:R-:W-:Y:S01]  /*2a00*/  @!PT LDS RZ, [RZ] ;  /* 0x00000000fffff984 */ /* 0x000fe20000000800 */
[----:B------:R-:W-:Y:S01]  /*2a10*/  @!PT LDS RZ, [RZ] ;  /* 0x00000000fffff984 */ /* 0x000fe20000000800 */
[----:B------:R-:W-:Y:S01]  /*2a20*/  @!PT LDS RZ, [RZ] ;  /* 0x00000000fffff984 */ /* 0x000fe20000000800 */
[----:B------:R-:W-:Y:S01]  /*2a30*/  @!PT LDS RZ, [RZ] ;  /* 0x00000000fffff984 */ /* 0x000fe20000000800 */
[----:B------:R2:W-:Y:S06]  /*2a40*/  MEMBAR.ALL.CTA ;  /* 0x0000000000007992 */ /* 0x0005ec0000008000 */
[----:B--2---:R-:W2:Y:S01]  /*2a50*/  FENCE.VIEW.ASYNC.S ;  /* 0x00000000000073c6 */ /* 0x004ea20000000000 */
[----:B------:R-:W-:Y:S01]  /*2a60*/  SEL R11, R11, RZ, P1 ;  /* 0x000000ff0b0b7207 */ /* 0x000fe20000800000 */
[----:B--2---:R2:W-:Y:S01]  /*2a70*/  SYNCS.ARRIVE.TRANS64.RED.A1T0 RZ, [R0+URZ], RZ ;  /* 0x000000ff00ff79a7 */ /* 0x0045e200081004ff */
[----:B-1----:R-:W-:-:S02]  /*2a80*/  LOP3.LUT P3, RZ, R6, 0x1, RZ, 0xc0, !PT ;  /* 0x0000000106ff7812 */ /* 0x002fc4000786c0ff */
[----:B------:R-:W-:-:S04]  /*2a90*/  SEL R5, RZ, 0x1, P1 ;  /* 0x00000001ff057807 */ /* 0x000fc80000800000 */
[----:B------:R-:W-:Y:S02]  /*2aa0*/  LOP3.LUT R10, R10, R5, RZ, 0x3c, !PT ;  /* 0x000000050a0a7212 */ /* 0x000fe400078e3cff */
[----:B--2---:R-:W-:-:S04]  /*2ab0*/  SEL R0, RZ, 0x1, P0 ;  /* 0x00000001ff007807 */ /* 0x004fc80000000000 */
[----:B------:R-:W-:Y:S01]  /*2ac0*/  LOP3.LUT R9, R9, R0, RZ, 0x3c, !PT ;  /* 0x0000000009097212 */ /* 0x000fe200078e3cff */
[----:B------:R-:W-:Y:S06]  /*2ad0*/  @P3 BRA `(.L_x_47) ;  /* 0xfffffffc002c3947 */ /* 0x000fec000383ffff */
[----:B------:R-:W-:Y:S01]  /*2ae0*/  ULEA UR5, UR6, UR37, 0x3 ;  /* 0x0000002506057291 */ /* 0x000fe2000f8e18ff */
[----:B------:R-:W-:-:S08]  /*2af0*/  SHF.L.U32 R3, R12, 0x1f, RZ ;  /* 0x0000001f0c037819 */ /* 0x000fd000000006ff */
[----:B------:R-:W1:Y:S02]  /*2b00*/  SYNCS.PHASECHK.TRANS64 P0, [UR5+0xd0], R3 ;  /* 0x0000d003ff0075a7 */ /* 0x000e640008001005 */
[----:B-1----:R-:W-:Y:S05]  /*2b10*/  @P0 BRA `(.L_x_48) ;  /* 0x0000000000080947 */ /* 0x002fea0003800000 */
[----:B------:R-:W1:Y:S02]  /*2b20*/  SYNCS.PHASECHK.TRANS64.TRYWAIT P0, [UR5+0xd0], R3 ;  /* 0x0000d003ff0075a7 */ /* 0x000e640008001105 */
[----:B-1----:R-:W-:Y:S05]  /*2b30*/  @!P0 BRA `(.L_x_49) ;  /* 0x0000008800988947 */ /* 0x002fea0003800000 */
.L_x_48:
[----:B------:R-:W-:-:S04]  /*2b40*/  UIADD3 UR4, UPT, UPT, UR6, 0x1, URZ ;  /* 0x0000000106047890 */ /* 0x000fc8000fffe0ff */
[----:B------:R-:W-:-:S04]  /*2b50*/  UISETP.NE.AND UP0, UPT, UR4, 0x2, UPT ;  /* 0x000000020400788c */ /* 0x000fc8000bf05270 */
[----:B------:R-:W-:Y:S02]  /*2b60*/  USEL UR7, URZ, 0x1, UP0 ;  /* 0x00000001ff077887 */ /* 0x000fe40008000000 */
[----:B------:R-:W-:-:S04]  /*2b70*/  USEL UR4, UR4, URZ, UP0 ;  /* 0x000000ff04047287 */ /* 0x000fc80008000000 */
[----:B------:R-:W-:Y:S01]  /*2b80*/  ULEA UR4, UR4, UR37, 0x3 ;  /* 0x0000002504047291 */ /* 0x000fe2000f8e18ff */
[----:B-1----:R-:W-:-:S04]  /*2b90*/  LOP3.LUT R3, R12, UR7, RZ, 0x3c, !PT ;  /* 0x000000070c037c12 */ /* 0x002fc8000f8e3cff */
[----:B------:R-:W-:-:S04]  /*2ba0*/  SHF.L.U32 R0, R3, 0x1f, RZ ;  /* 0x0000001f03007819 */ /* 0x000fc800000006ff */
[----:B------:R-:W1:Y:S02]  /*2bb0*/  SYNCS.PHASECHK.TRANS64 P0, [UR4+0xd0], R0 ;  /* 0x0000d000ff0075a7 */ /* 0x000e640008001004 */
[----:B-1----:R-:W-:Y:S05]  /*2bc0*/  @P0 EXIT ;  /* 0x000000000000094d */ /* 0x002fea0003800000 */
[----:B------:R-:W-:Y:S02]  /*2bd0*/  SHF.L.U32 R3, R3, 0x1f, RZ ;  /* 0x0000001f03037819 */ /* 0x000fe400000006ff */
[----:B------:R-:W-:-:S07]  /*2be0*/  MOV R0, UR4 ;  /* 0x0000000400007c02 */ /* 0x000fce0008000f00 */
.L_x_50:
[----:B-1----:R1:W2:Y:S02]  /*2bf0*/  SYNCS.PHASECHK.TRANS64.TRYWAIT P0, [R0+URZ+0xd0], R3 ;  /* 0x0000d003000075a7 */ /* 0x0022a400080011ff */
[----:B--2---:R-:W-:Y:S05]  /*2c00*/  @!P0 NANOSLEEP.SYNCS 0x989680 ;  /* 0x009896800000895d */ /* 0x004fea0003900000 */
[----:B------:R-:W2:Y:S02]  /*2c10*/  @!P0 SYNCS.PHASECHK.TRANS64 P0, [R0+URZ+0xd0], R3 ;  /* 0x0000d003000085a7 */ /* 0x000ea400080010ff */
[----:B--2---:R-:W-:Y:S05]  /*2c20*/  @P0 EXIT ;  /* 0x000000000000094d */ /* 0x004fea0003800000 */
[----:B------:R-:W-:Y:S05]  /*2c30*/  BRA `(.L_x_50) ;  /* 0xfffffffc00ec7947 */ /* 0x000fea000383ffff */
.L_x_43:
[----:B------:R-:W-:-:S09]  /*2c40*/  UISETP.NE.AND UP1, UPT, UR8, URZ, UPT ;  /* 0x000000ff0800728c */ /* 0x000fd2000bf25270 */
[----:B------:R-:W-:Y:S05]  /*2c50*/  BRA.U UP1, `(.L_x_51) ;  /* 0x0000000d01347547 */ /* 0x000fea000b800000 */
[----:B------:R-:W-:Y:S01]  /*2c60*/  UMOV UR4, 0x40 ;  /* 0x0000004000047882 */ /* 0x000fe20000000000 */
[----:B------:R-:W-:Y:S01]  /*2c70*/  NOP ;  /* 0x0000000000007918 */ /* 0x000fe20000000000 */
[----:B------:R-:W-:Y:S01]  /*2c80*/  ULEA UR4, UR37, UR4, 0x18 ;  /* 0x0000000425047291 */ /* 0x000fe2000f8ec0ff */
[----:B------:R-:W-:Y:S02]  /*2c90*/  UMOV UR5, 0x400 ;  /* 0x0000040000057882 */ /* 0x000fe40000000000 */
[----:B------:R-:W-:-:S06]  /*2ca0*/  ULEA UR37, UR37, UR5, 0x18 ;  /* 0x0000000525257291 */ /* 0x000fcc000f8ec0ff */
[----:B------:R-:W1:Y:S02]  /*2cb0*/  LDS.U8 R0, [UR4+0x1c] ;  /* 0x00001c04ff007984 */ /* 0x000e640008000000 */
[----:B-1----:R-:W-:-:S13]  /*2cc0*/  ISETP.NE.AND P0, PT, R0, RZ, PT ;  /* 0x000000ff0000720c */ /* 0x002fda0003f05270 */
[----:B------:R-:W-:Y:S05]  /*2cd0*/  @P0 BRA `(.L_x_52) ;  /* 0x0000000000580947 */ /* 0x000fea0003800000 */
[----:B------:R-:W-:-:S13]  /*2ce0*/  ELECT P0, URZ, PT ;  /* 0x0000000000ff782f */ /* 0x000fda0003800000 */
[----:B------:R-:W-:Y:S05]  /*2cf0*/  @!P0 BRA `(.L_x_53) ;  /* 0x0000000000608947 */ /* 0x000fea0003800000 */
[----:B------:R-:W-:Y:S01]  /*2d00*/  UMOV UR5, 0x10 ;  /* 0x0000001000057882 */ /* 0x000fe20000000000 */
[----:B------:R-:W-:Y:S01]  /*2d10*/  HFMA2 R0, -RZ, RZ, 0, 5.9604644775390625e-08 ;  /* 0x00000001ff007431 */ /* 0x000fe200000001ff */
[----:B------:R-:W-:-:S03]  /*2d20*/  MOV R2, 0xffff ;  /* 0x0000ffff00027802 */ /* 0x000fc60000000f00 */
[----:B------:R-:W-:Y:S04]  /*2d30*/  DEPBAR.LE SB1, 0x36 ;  /* 0x00009d800000791a */ /* 0x000fe80000000000 */
[----:B------:R-:W1:Y:S02]  /*2d40*/  UTCATOMSWS.FIND_AND_SET.ALIGN UP0, UR5, UR5 ;  /* 0x00000005000575e3 */ /* 0x000e640008000800 */
[----:B-1----:R-:W-:Y:S01]  /*2d50*/  MOV R3, UR5 ;  /* 0x0000000500037c02 */ /* 0x002fe20008000f00 */
[----:B------:R-:W-:Y:S06]  /*2d60*/  BRA.U UP0, `(.L_x_54) ;  /* 0x0000000100187547 */ /* 0x000fec000b800000 */
.L_x_55:
[----:B------:R-:W-:Y:S05]  /*2d70*/  NANOSLEEP 0x64 ;  /* 0x000000640000795d */ /* 0x000fea0003800000 */
[----:B------:R-:W-:-:S05]  /*2d80*/  UMOV UR5, 0x10 ;  /* 0x0000001000057882 */ /* 0x000fca0000000000 */
[----:B------:R-:W-:Y:S04]  /*2d90*/  DEPBAR.LE SB1, 0x36 ;  /* 0x00009d800000791a */ /* 0x000fe80000000000 */
[----:B------:R-:W1:Y:S02]  /*2da0*/  UTCATOMSWS.FIND_AND_SET.ALIGN UP0, UR5, UR5 ;  /* 0x00000005000575e3 */ /* 0x000e640008000800 */
[----:B-1----:R-:W-:Y:S01]  /*2db0*/  MOV R3, UR5 ;  /* 0x0000000500037c02 */ /* 0x002fe20008000f00 */
[----:B------:R-:W-:Y:S05]  /*2dc0*/  BRA.U !UP0, `(.L_x_55) ;  /* 0xfffffffd08e87547 */ /* 0x000fea000b83ffff */
.L_x_54:
[-C--:B------:R-:W-:Y:S02]  /*2dd0*/  SHF.L.U32 R2, R2, R3.reuse, RZ ;  /* 0x0000000302027219 */ /* 0x080fe400000006ff */
[----:B------:R-:W-:Y:S01]  /*2de0*/  SHF.L.U32 R0, R0, R3, RZ ;  /* 0x0000000300007219 */ /* 0x000fe200000006ff */
[----:B------:R-:W-:Y:S02]  /*2df0*/  IMAD.SHL.U32 R3, R3, 0x20, RZ ;  /* 0x0000002003037824 */ /* 0x000fe400078e00ff */
[----:B------:R1:W-:Y:S04]  /*2e00*/  ATOMS.OR RZ, [UR4+0x14], R2 ;  /* 0x00001402ffff798c */ /* 0x0003e8000b000004 */
[----:B------:R1:W-:Y:S04]  /*2e10*/  ATOMS.OR RZ, [UR4+0x18], R0 ;  /* 0x00001800ffff798c */ /* 0x0003e8000b000004 */
[----:B------:R1:W-:Y:S01]  /*2e20*/  STS [UR37+0x150], R3 ;  /* 0x00015003ff007988 */ /* 0x0003e20008000825 */
[----:B------:R-:W-:Y:S05]  /*2e30*/  BRA `(.L_x_53) ;  /* 0x0000000000107947 */ /* 0x000fea0003800000 */
.L_x_52:
[----:B------:R-:W-:Y:S02]  /*2e40*/  MOV R0, 0xffffffff ;  /* 0xffffffff00007802 */ /* 0x000fe40000000f00 */
[----:B------:R-:W-:-:S03]  /*2e50*/  MOV R2, 0x2e80 ;  /* 0x00002e8000027802 */ /* 0x000fc60000000f00 */
[----:B------:R1:W-:Y:S04]  /*2e60*/  STS [UR37+0x150], R0 ;  /* 0x00015000ff007988 */ /* 0x0003e80008000825 */
[----:B-1-3-5:R-:W-:Y:S05]  /*2e70*/  CALL.REL.NOINC `($__internal_1_$__cuda_sm10x_tcgen05_guardrail_trap_phase_invalid_during_alloc) ;  /* 0x0000008c00ac7944 */ /* 0x02afea0003c00000 */
.L_x_53:
[----:B------:R-:W-:Y:S05]  /*2e80*/  WARPSYNC.ALL ;  /* 0x0000000000007948 */ /* 0x000fea0003800000 */
[----:B------:R-:W2:Y:S01]  /*2e90*/  S2UR UR6, SR_CgaCtaId ;  /* 0x00000000000679c3 */ /* 0x000ea20000008800 */
[----:B------:R-:W-:Y:S01]  /*2ea0*/  UMOV UR4, 0x400 ;  /* 0x0000040000047882 */ /* 0x000fe20000000000 */
[----:B------:R-:W-:-:S06]  /*2eb0*/  NOP ;  /* 0x0000000000007918 */ /* 0x000fcc0000000000 */
[----:B------:R-:W-:Y:S06]  /*2ec0*/  BAR.ARV 0x6, 0xa0 ;  /* 0x0182800000007b1d */ /* 0x000fec0000002000 */
[----:B------:R-:W4:Y:S01]  /*2ed0*/  LDCU UR7, c[0x0][0x38c] ;  /* 0x00007180ff0777ac */ /* 0x000f220008000800 */
[----:B------:R-:W-:Y:S01]  /*2ee0*/  IMAD.MOV.U32 R11, RZ, RZ, 0x1 ;  /* 0x00000001ff0b7424 */ /* 0x000fe200078e00ff */
[----:B------:R-:W-:Y:S01]  /*2ef0*/  CS2R R8, SRZ ;  /* 0x0000000000087805 */ /* 0x000fe2000001ff00 */
[----:B------:R-:W-:Y:S01]  /*2f00*/  IMAD.MOV.U32 R10, RZ, RZ, RZ ;  /* 0x000000ffff0a7224 */ /* 0x000fe200078e00ff */
[----:B------:R-:W-:Y:S01]  /*2f10*/  UMOV UR18, URZ ;  /* 0x000000ff00127c82 */ /* 0x000fe20008000000 */
[----:B------:R-:W-:Y:S01]  /*2f20*/  UMOV UR17, URZ ;  /* 0x000000ff00117c82 */ /* 0x000fe20008000000 */
[----:B------:R-:W-:Y:S01]  /*2f30*/  UMOV UR22, 0x0 ;  /* 0x0000000000167882 */ /* 0x000fe20000000000 */
[----:B------:R-:W-:Y:S01]  /*2f40*/  UMOV UR23, 0x8400410 ;  /* 0x0840041000177882 */ /* 0x000fe20000000000 */
[----:B------:R-:W-:Y:S01]  /*2f50*/  UMOV UR20, 0x0 ;  /* 0x0000000000147882 */ /* 0x000fe20000000000 */
[----:B------:R-:W-:Y:S01]  /*2f60*/  UMOV UR21, 0x8400410 ;  /* 0x0840041000157882 */ /* 0x000fe20000000000 */
[----:B--2---:R-:W-:Y:S01]  /*2f70*/  ULEA UR6, UR6, UR4, 0x18 ;  /* 0x0000000406067291 */ /* 0x004fe2000f8ec0ff */
[----:B------:R-:W2:Y:S03]  /*2f80*/  LDCU UR4, c[0x0][0x38c] ;  /* 0x00007180ff0477ac */ /* 0x000ea60008000800 */
[----:B------:R-:W-:-:S02]  /*2f90*/  UIADD3 UR11, UPT, UPT, UR6, 0xc400, URZ ;  /* 0x0000c400060b7890 */ /* 0x000fc4000fffe0ff */
[----:B----4-:R-:W-:-:S03]  /*2fa0*/  UIADD3 UR7, UPT, UPT, UR7, 0x3f, URZ ;  /* 0x0000003f07077890 */ /* 0x010fc6000fffe0ff */
[----:B-1----:R-:W1:Y:S01]  /*2fb0*/  LDS R0, [UR6+0x150] ;  /* 0x00015006ff007984 */ /* 0x002e620008000800 */
[----:B------:R-:W-:Y:S02]  /*2fc0*/  UIADD3 UR12, UPT, UPT, UR6, 0x1a400, URZ ;  /* 0x0001a400060c7890 */ /* 0x000fe4000fffe0ff */
[----:B------:R-:W-:Y:S02]  /*2fd0*/  USHF.R.S32.HI UR5, URZ, 0x1f, UR7 ;  /* 0x0000001fff057899 */ /* 0x000fe40008011407 */
[----:B------:R-:W-:Y:S02]  /*2fe0*/  USHF.R.U32.HI UR11, URZ, 0x4, UR11 ;  /* 0x00000004ff0b7899 */ /* 0x000fe4000801160b */
[----:B------:R-:W-:Y:S02]  /*2ff0*/  ULEA.HI UR5, UR5, UR7, URZ, 0x6 ;  /* 0x0000000705057291 */ /* 0x000fe4000f8f30ff */
[----:B------:R-:W-:Y:S02]  /*3000*/  USHF.R.U32.HI UR12, URZ, 0x4, UR12 ;  /* 0x00000004ff0c7899 */ /* 0x000fe4000801160c */
[----:B------:R-:W-:-:S02]  /*3010*/  USHF.R.S32.HI UR5, URZ, 0x6, UR5 ;  /* 0x00000006ff057899 */ /* 0x000fc40008011405 */
[----:B------:R-:W-:Y:S02]  /*3020*/  ULOP3.LUT UR11, UR11, 0x3fff, URZ, 0xc0, !UPT ;  /* 0x00003fff0b0b7892 */ /* 0x000fe4000f8ec0ff */
[----:B------:R-:W-:Y:S02]  /*3030*/  UISETP.LT.AND UP0, UPT, UR5, 0x1, UPT ;  /* 0x000000010500788c */ /* 0x000fe4000bf01270 */
[----:B------:R-:W-:Y:S02]  /*3040*/  ULOP3.LUT UR12, UR12, 0x3fff, URZ, 0xc0, !UPT ;  /* 0x00003fff0c0c7892 */ /* 0x000fe4000f8ec0ff */
[----:B------:R-:W-:Y:S02]  /*3050*/  USEL UR10, UR5, 0x1, !UP0 ;  /* 0x00000001050a7887 */ /* 0x000fe4000c000000 */
[----:B------:R-:W-:Y:S02]  /*3060*/  ULOP3.LUT UR11, UR11, 0x10000, URZ, 0xfc, !UPT ;  /* 0x000100000b0b7892 */ /* 0x000fe4000f8efcff */
[----:B------:R-:W-:-:S02]  /*3070*/  ULOP3.LUT UR12, UR12, 0x10000, URZ, 0xfc, !UPT ;  /* 0x000100000c0c7892 */ /* 0x000fc4000f8efcff */
[----:B------:R-:W-:Y:S02]  /*3080*/  UIADD3 UR10, UPT, UPT, -UR10, URZ, URZ ;  /* 0x000000ff0a0a7290 */ /* 0x000fe4000fffe1ff */
[----:B--2---:R-:W-:Y:S01]  /*3090*/  UISETP.GE.AND UP3, UPT, UR4, 0x1, UPT ;  /* 0x000000010400788c */ /* 0x004fe2000bf66270 */
[----:B-1----:R-:W-:-:S15]  /*30a0*/  R2UR UR19, R0 ;  /* 0x00000000001372ca */ /* 0x002fde00000e0000 */
.L_x_62:
[----:B------:R-:W-:Y:S02]  /*30b0*/  LEA R0, R10, UR6, 0x3 ;  /* 0x000000060a007c11 */ /* 0x000fe4000f8e18ff */
[----:B------:R-:W-:Y:S02]  /*30c0*/  SHF.L.U32 R5, R9, 0x1f, RZ ;  /* 0x0000001f09057819 */ /* 0x000fe400000006ff */
[----:B------:R-:W-:Y:S01]  /*30d0*/  PLOP3.LUT P0, PT, PT, PT, UP3, 0x80, 0x8 ;  /* 0x000000000008781c */ /* 0x000fe20003f0f038 */
[----:B------:R-:W-:Y:S01]  /*30e0*/  VIADD R3, R0, 0xd0 ;  /* 0x000000d000037836 */ /* 0x000fe20000000000 */
[----:B-1----:R-:W1:Y:S02]  /*30f0*/  SYNCS.PHASECHK.TRANS64.TRYWAIT P1, [R0+URZ+0xc0], R5 ;  /* 0x0000c005000075a7 */ /* 0x002e6400080211ff */
[----:B-1--4-:R-:W-:Y:S09]  /*3100*/  @!P1 BRA `(.L_x_56) ;  /* 0x00000084003c9947 */ /* 0x012ff20003800000 */
.L_x_150:
[----:B------:R-:W-:Y:S01]  /*3110*/  LEA R4, R10, UR6, 0x4 ;  /* 0x000000060a047c11 */ /* 0x000fe2000f8e20ff */
[----:B------:R-:W-:Y:S01]  /*3120*/  @UP3 ULEA UR4, UR17, UR6, 0x3 ;  /* 0x0000000611043291 */ /* 0x000fe2000f8e18ff */
[----:B------:R-:W-:Y:S01]  /*3130*/  PLOP3.LUT P2, PT, PT, PT, PT, 0x80, 0x8 ;  /* 0x000000000008781c */ /* 0x000fe20003f4f070 */
[----:B------:R-:W-:Y:S01]  /*3140*/  ULEA UR8, UR18, UR6, 0x3 ;  /* 0x0000000612087291 */ /* 0x000fe2000f8e18ff */
[----:B------:R-:W-:Y:S01]  /*3150*/  PRMT R3, RZ, 0x654, R3 ;  /* 0x00000654ff037816 */ /* 0x000fe20000000003 */
[----:B------:R-:W-:Y:S01]  /*3160*/  ULEA UR9, UR18, UR19, 0x8 ;  /* 0x0000001312097291 */ /* 0x000fe2000f8e40ff */
[----:B-1----:R-:W1:Y:S01]  /*3170*/  LDS.128 R4, [R4+0x130] ;  /* 0x0001300004047984 */ /* 0x002e620000000c00 */
[----:B------:R-:W-:Y:S02]  /*3180*/  @P0 SHF.L.U32 R2, R8, 0x1f, RZ ;  /* 0x0000001f08020819 */ /* 0x000fe400000006ff */
[----:B------:R-:W-:Y:S01]  /*3190*/  SHF.L.U32 R0, R11, 0x1f, RZ ;  /* 0x0000001f0b007819 */ /* 0x000fe200000006ff */
[----:B------:R-:W-:Y:S01]  /*31a0*/  @!PT LDS RZ, [RZ] ;  /* 0x00000000fffff984 */ /* 0x000fe20000000800 */
[----:B------:R-:W-:Y:S01]  /*31b0*/  @!PT LDS RZ, [RZ] ;  /* 0x00000000fffff984 */ /* 0x000fe20000000800 */
[----:B------:R-:W-:Y:S01]  /*31c0*/  @!PT LDS RZ, [RZ] ;  /* 0x00000000fffff984 */ /* 0x000fe20000000800 */
[----:B------:R-:W-:Y:S01]  /*31d0*/  @!PT LDS RZ, [RZ] ;  /* 0x00000000fffff984 */ /* 0x000fe20000000800 */
[----:B------:R2:W-:Y:S06]  /*31e0*/  MEMBAR.ALL.CTA ;  /* 0x0000000000007992 */ /* 0x0005ec0000008000 */
[----:B--2---:R-:W2:Y:S02]  /*31f0*/  FENCE.VIEW.ASYNC.S ;  /* 0x00000000000073c6 */ /* 0x004ea40000000000 */
[----:B--2---:R2:W-:Y:S01]  /*3200*/  SYNCS.ARRIVE.TRANS64.RED.A1T0 RZ, [R3+URZ], RZ ;  /* 0x000000ff03ff79a7 */ /* 0x0045e200081004ff */
[----:B------:R2:W4:Y:S01]  /*3210*/  @P0 SYNCS.PHASECHK.TRANS64.TRYWAIT P2, [UR4], R2 ;  /* 0x00000002ff0005a7 */ /* 0x0005220008041104 */
[----:B-1----:R-:W-:Y:S01]  /*3220*/  LOP3.LUT P1, RZ, R6, 0x1, RZ, 0xc0, !PT ;  /* 0x0000000106ff7812 */ /* 0x002fe2000782c0ff */
[----:B------:R-:W1:Y:S02]  /*3230*/  SYNCS.PHASECHK.TRANS64.TRYWAIT P0, [UR8+0xf0], R0 ;  /* 0x0000f000ff0075a7 */ /* 0x000e640008001108 */
[----:B-12-4-:R-:W-:Y:S10]  /*3240*/  @!P0 BRA `(.L_x_57) ;  /* 0x0000008400008947 */ /* 0x016ff40003800000 */
.L_x_152:
[----:B------:R-:W-:Y:S01]  /*3250*/  IADD3 R10, PT, PT, R10, 0x1, RZ ;  /* 0x000000010a0a7810 */ /* 0x000fe20007ffe0ff */
[----:B------:R-:W-:Y:S06]  /*3260*/  BRA.U !UP3, `(.L_x_58) ;  /* 0x000000010b987547 */ /* 0x000fec000b800000 */
[----:B------:R-:W-:Y:S01]  /*3270*/  UPLOP3.LUT UP4, UPT, UPT, UPT, UPT, 0x40, 0x4 ;  /* 0x000000000004789c */ /* 0x000fe20003f8e870 */
[----:B------:R-:W-:Y:S01]  /*3280*/  UMOV UR16, UR10 ;  /* 0x0000000a00107c82 */ /* 0x000fe20008000000 */
[----:B------:R-:W-:Y:S01]  /*3290*/  UMOV UR15, UR5 ;  /* 0x00000005000f7c82 */ /* 0x000fe20008000000 */
[----:B------:R-:W-:-:S08]  /*32a0*/  UMOV UR14, UR17 ;  /* 0x00000011000e7c82 */ /* 0x000fd00008000000 */
.L_x_61:
[----:B------:R-:W-:Y:S02]  /*32b0*/  UIADD3 UR16, UPT, UPT, UR16, 0x1, URZ ;  /* 0x0000000110107890 */ /* 0x000fe4000fffe0ff */
[----:B--2---:R-:W-:Y:S02]  /*32c0*/  ULEA UR7, UR14, UR6, 0x3 ;  /* 0x000000060e077291 */ /* 0x004fe4000f8e18ff */
[----:B------:R-:W-:Y:S01]  /*32d0*/  UISETP.NE.AND UP0, UPT, UR16, URZ, UPT ;  /* 0x000000ff1000728c */ /* 0x000fe2000bf05270 */
[----:B----4-:R-:W-:Y:S10]  /*32e0*/  @P2 BRA `(.L_x_59) ;  /* 0x00000000000c2947 */ /* 0x010ff40003800000 */
[----:B-1----:R-:W-:Y:S04]  /*32f0*/  SHF.L.U32 R3, R8, 0x1f, RZ ;  /* 0x0000001f08037819 */ /* 0x002fe800000006ff */
[----:B------:R-:W1:Y:S02]  /*3300*/  SYNCS.PHASECHK.TRANS64.TRYWAIT P0, [UR7], R3 ;  /* 0x00000003ff0075a7 */ /* 0x000e640008001107 */
[----:B-1----:R-:W-:Y:S05]  /*3310*/  @!P0 BRA `(.L_x_60) ;  /* 0x0000008000e48947 */ /* 0x002fea0003800000 */
.L_x_59:
[----:B------:R-:W-:Y:S01]  /*3320*/  UISETP.NE.AND UP1, UPT, UR15, 0x1, UPT ;  /* 0x000000010f00788c */ /* 0x000fe2000bf25270 */
[----:B------:R-:W-:Y:S01]  /*3330*/  PLOP3.LUT P2, PT, PT, PT, PT, 0x80, 0x8 ;  /* 0x000000000008781c */ /* 0x000fe20003f4f070 */
[----:B------:R-:W-:Y:S02]  /*3340*/  UIADD3 UR17, UPT, UPT, UR14, 0x1, URZ ;  /* 0x000000010e117890 */ /* 0x000fe4000fffe0ff */
[----:B------:R-:W-:Y:S02]  /*3350*/  ULEA UR24, UR14, UR12, 0xa ;  /* 0x0000000c0e187291 */ /* 0x000fe4000f8e50ff */
[----:B------:R-:W-:Y:S01]  /*3360*/  UISETP.NE.AND UP2, UPT, UR17, 0x7, UPT ;  /* 0x000000071100788c */ /* 0x000fe2000bf45270 */
[----:B------:R-:W-:Y:S01]  /*3370*/  PLOP3.LUT P0, PT, PT, PT, UP1, 0x80, 0x8 ;  /* 0x000000000008781c */ /* 0x000fe20003f0f018 */
[----:B------:R-:W-:Y:S02]  /*3380*/  ULEA UR26, UR14, UR11, 0x9 ;  /* 0x0000000b0e1a7291 */ /* 0x000fe4000f8e48ff */
[----:B------:R-:W-:Y:S02]  /*3390*/  USEL UR13, URZ, 0x1, UP2 ;  /* 0x00000001ff0d7887 */ /* 0x000fe40009000000 */
[----:B------:R-:W-:Y:S02]  /*33a0*/  USEL UR17, UR17, URZ, UP2 ;  /* 0x000000ff11117287 */ /* 0x000fe40009000000 */
[----:B------:R-:W-:Y:S02]  /*33b0*/  UIADD3 UR30, UPT, UPT, UR24, 0x2, URZ ;  /* 0x00000002181e7890 */ /* 0x000fe4000fffe0ff */
[----:B------:R-:W-:Y:S01]  /*33c0*/  @UP1 ULEA UR4, UR17, UR6, 0x3 ;  /* 0x0000000611041291 */ /* 0x000fe2000f8e18ff */
[----:B------:R-:W-:Y:S01]  /*33d0*/  LOP3.LUT R8, R8, UR13, RZ, 0x3c, !PT ;  /* 0x0000000d08087c12 */ /* 0x000fe2000f8e3cff */
[----:B------:R-:W-:Y:S02]  /*33e0*/  UIADD3 UR28, UPT, UPT, UR26, 0x2, URZ ;  /* 0x000000021a1c7890 */ /* 0x000fe4000fffe0ff */
[----:B------:R-:W-:Y:S01]  /*33f0*/  UIADD3 UR7, UPT, UPT, UR7, 0x38, URZ ;  /* 0x0000003807077890 */ /* 0x000fe2000fffe0ff */
[----:B-1----:R-:W-:Y:S01]  /*3400*/  @P0 SHF.L.U32 R0, R8, 0x1f, RZ ;  /* 0x0000001f08000819 */ /* 0x002fe200000006ff */
[----:B------:R-:W-:Y:S01]  /*3410*/  UMOV UR25, 0x80004020 ;  /* 0x8000402000197882 */ /* 0x000fe20000000000 */
[----:B------:R-:W-:Y:S01]  /*3420*/  UMOV UR27, 0x80004020 ;  /* 0x80004020001b7882 */ /* 0x000fe20000000000 */
[----:B------:R-:W-:Y:S01]  /*3430*/  UMOV UR31, 0x80004020 ;  /* 0x80004020001f7882 */ /* 0x000fe20000000000 */
[----:B------:R2:W4:Y:S01]  /*3440*/  @P0 SYNCS.PHASECHK.TRANS64.TRYWAIT P2, [UR4], R0 ;  /* 0x00000000ff0005a7 */ /* 0x0005220008041104 */
[----:B------:R-:W-:Y:S01]  /*3450*/  UIADD3 UR15, UPT, UPT, UR15, -0x1, URZ ;  /* 0xffffffff0f0f7890 */ /* 0x000fe2000fffe0ff */
[----:B------:R2:W-:Y:S01]  /*3460*/  UTCQMMA gdesc[UR26], gdesc[UR24], tmem[UR9], tmem[UR22], idesc[UR23], UP4 ;  /* 0x00ff16181a0075ea */ /* 0x0005e2000a000309 */
[----:B------:R-:W-:Y:S01]  /*3470*/  UPLOP3.LUT UP4, UPT, UPT, UPT, UPT, 0x80, 0x8 ;  /* 0x000000000008789c */ /* 0x000fe20003f8f070 */
[----:B------:R-:W-:Y:S01]  /*3480*/  UMOV UR29, 0x80004020 ;  /* 0x80004020001d7882 */ /* 0x000fe20000000000 */
[----:B------:R-:W-:Y:S01]  /*3490*/  UMOV UR14, UR17 ;  /* 0x00000011000e7c82 */ /* 0x000fe20008000000 */
[----:B------:R2:W-:Y:S01]  /*34a0*/  UTCQMMA gdesc[UR28], gdesc[UR30], tmem[UR9], tmem[UR20], idesc[UR21], UPT ;  /* 0x00ff141e1c0075ea */ /* 0x0005e2000b800309 */
[----:B------:R2:W-:Y:S01]  /*34b0*/  UTCBAR [UR7], URZ ;  /* 0x000000ff070073e9 */ /* 0x0005e200080000ff */
[----:B------:R-:W-:Y:S06]  /*34c0*/  BRA.U UP0, `(.L_x_61) ;  /* 0xfffffffd00787547 */ /* 0x000fec000b83ffff */
.L_x_58:
[----:B------:R-:W-:Y:S01]  /*34d0*/  UIADD3 UR18, UPT, UPT, UR18, 0x1, URZ ;  /* 0x0000000112127890 */ /* 0x000fe2000fffe0ff */
[C---:B------:R-:W-:Y:S01]  /*34e0*/  ISETP.NE.AND P0, PT, R10.reuse, 0x2, PT ;  /* 0x000000020a00780c */ /* 0x040fe20003f05270 */
[----:B------:R-:W-:Y:S02]  /*34f0*/  UIADD3 UR8, UPT, UPT, UR8, 0xe0, URZ ;  /* 0x000000e008087890 */ /* 0x000fe4000fffe0ff */
[----:B------:R-:W-:Y:S01]  /*3500*/  UISETP.NE.AND UP0, UPT, UR18, 0x2, UPT ;  /* 0x000000021200788c */ /* 0x000fe2000bf05270 */
[----:B-12---:R-:W-:Y:S02]  /*3510*/  SEL R0, RZ, 0x1, P0 ;  /* 0x00000001ff007807 */ /* 0x006fe40000000000 */
[----:B------:R-:W-:Y:S01]  /*3520*/  SEL R10, R10, RZ, P0 ;  /* 0x000000ff0a0a7207 */ /* 0x000fe20000000000 */
[----:B------:R-:W-:Y:S01]  /*3530*/  USEL UR4, URZ, 0x1, UP0 ;  /* 0x00000001ff047887 */ /* 0x000fe20008000000 */
[----:B------:R-:W-:Y:S01]  /*3540*/  LOP3.LUT R9, R9, R0, RZ, 0x3c, !PT ;  /* 0x0000000009097212 */ /* 0x000fe200078e3cff */
[----:B------:R-:W-:Y:S01]  /*3550*/  USEL UR18, UR18, URZ, UP0 ;  /* 0x000000ff12127287 */ /* 0x000fe20008000000 */
[----:B------:R1:W-:Y:S03]  /*3560*/  UTCBAR [UR8], URZ ;  /* 0x000000ff080073e9 */ /* 0x0003e600080000ff */
[----:B------:R-:W-:Y:S01]  /*3570*/  LOP3.LUT R11, R11, UR4, RZ, 0x3c, !PT ;  /* 0x000000040b0b7c12 */ /* 0x000fe2000f8e3cff */
[----:B------:R-:W-:Y:S07]  /*3580*/  @P1 BRA `(.L_x_62) ;  /* 0xfffffff800c81947 */ /* 0x000fee000383ffff */
[----:B------:R-:W2:Y:S01]  /*3590*/  S2UR UR4, SR_CgaCtaId ;  /* 0x00000000000479c3 */ /* 0x000ea20000008800 */
[----:B------:R-:W-:Y:S01]  /*35a0*/  ELECT P0, URZ, PT ;  /* 0x0000000000ff782f */ /* 0x000fe20003800000 */
[----:B------:R-:W-:Y:S01]  /*35b0*/  IMAD.MOV.U32 R0, RZ, RZ, 0x1 ;  /* 0x00000001ff007424 */ /* 0x000fe200078e00ff */
[----:B------:R-:W-:Y:S01]  /*35c0*/  UIADD3 UR6, UPT, UPT, UR6, 0xf0, URZ ;  /* 0x000000f006067890 */ /* 0x000fe2000fffe0ff */
[----:B------:R-:W-:Y:S01]  /*35d0*/  SHF.L.U32 R3, R11, 0x1f, RZ ;  /* 0x0000001f0b037819 */ /* 0x000fe200000006ff */
[----:B------:R-:W-:-:S03]  /*35e0*/  UMOV UR5, 0x40 ;  /* 0x0000004000057882 */ /* 0x000fc60000000000 */
[----:B------:R-:W-:Y:S01]  /*35f0*/  UVIRTCOUNT.DEALLOC.SMPOOL 0x80 ;  /* 0x000000800000784c */ /* 0x000fe20000000000 */
[----:B--2---:R-:W-:Y:S02]  /*3600*/  ULEA UR4, UR4, UR5, 0x18 ;  /* 0x0000000504047291 */ /* 0x004fe4000f8ec0ff */
[----:B------:R-:W-:-:S07]  /*3610*/  ULEA UR5, UR18, UR6, 0x3 ;  /* 0x0000000612057291 */ /* 0x000fce000f8e18ff */
[----:B------:R2:W-:Y:S02]  /*3620*/  @P0 STS.U8 [UR4+0x1c], R0 ;  /* 0x00001c00ff000988 */ /* 0x0005e40008000004 */
[----:B------:R-:W3:Y:S02]  /*3630*/  SYNCS.PHASECHK.TRANS64.TRYWAIT P0, [UR5], R3 ;  /* 0x00000003ff0075a7 */ /* 0x000ee40008001105 */
[----:B--23--:R-:W-:Y:S05]  /*3640*/  @!P0 BRA `(.L_x_63) ;  /* 0x0000008000308947 */ /* 0x00cfea0003800000 */
.L_x_155:
[----:B------:R-:W-:-:S04]  /*3650*/  UIADD3 UR7, UPT, UPT, UR18, 0x1, URZ ;  /* 0x0000000112077890 */ /* 0x000fc8000fffe0ff */
[----:B------:R-:W-:-:S04]  /*3660*/  UISETP.NE.AND UP0, UPT, UR7, 0x2, UPT ;  /* 0x000000020700788c */ /* 0x000fc8000bf05270 */
[----:B------:R-:W-:Y:S02]  /*3670*/  USEL UR5, URZ, 0x1, UP0 ;  /* 0x00000001ff057887 */ /* 0x000fe40008000000 */
[----:B------:R-:W-:-:S04]  /*3680*/  USEL UR7, UR7, URZ, UP0 ;  /* 0x000000ff07077287 */ /* 0x000fc80008000000 */
[----:B------:R-:W-:Y:S01]  /*3690*/  ULEA UR7, UR7, UR6, 0x3 ;  /* 0x0000000607077291 */ /* 0x000fe2000f8e18ff */
[----:B--2---:R-:W-:-:S04]  /*36a0*/  LOP3.LUT R3, R11, UR5, RZ, 0x3c, !PT ;  /* 0x000000050b037c12 */ /* 0x004fc8000f8e3cff */
[----:B------:R-:W-:-:S04]  /*36b0*/  SHF.L.U32 R3, R3, 0x1f, RZ ;  /* 0x0000001f03037819 */ /* 0x000fc800000006ff */
[----:B------:R-:W2:Y:S02]  /*36c0*/  SYNCS.PHASECHK.TRANS64.TRYWAIT P0, [UR7], R3 ;  /* 0x00000003ff0075a7 */ /* 0x000ea40008001107 */
[----:B--2---:R-:W-:Y:S05]  /*36d0*/  @!P0 BRA `(.L_x_64) ;  /* 0x0000008000248947 */ /* 0x004fea0003800000 */
.L_x_157:
[----:B------:R-:W-:Y:S01]  /*36e0*/  NOP ;  /* 0x0000000000007918 */ /* 0x000fe20000000000 */
[----:B--2---:R-:W2:Y:S01]  /*36f0*/  LDS R0, [UR4+0x14] ;  /* 0x00001404ff007984 */ /* 0x004ea20008000800 */
[----:B------:R-:W-:Y:S01]  /*3700*/  ULOP3.LUT UR6, UR19, 0xffff, URZ, 0xc0, !UPT ;  /* 0x0000ffff13067892 */ /* 0x000fe2000f8ec0ff */
[----:B-1----:R-:W-:Y:S01]  /*3710*/  UMOV UR8, 0xffff ;  /* 0x0000ffff00087882 */ /* 0x002fe20000000000 */
[----:B------:R-:W-:Y:S02]  /*3720*/  UMOV UR5, 0x1 ;  /* 0x0000000100057882 */ /* 0x000fe40000000000 */
[----:B------:R-:W-:-:S04]  /*3730*/  USHF.R.U32.HI UR6, URZ, 0x5, UR6 ;  /* 0x00000005ff067899 */ /* 0x000fc80008011606 */
[----:B------:R-:W-:Y:S02]  /*3740*/  USHF.L.U32 UR8, UR8, UR6, URZ ;  /* 0x0000000608087299 */ /* 0x000fe400080006ff */
[----:B------:R-:W-:-:S04]  /*3750*/  USHF.L.U32 UR5, UR5, UR6, URZ ;  /* 0x0000000605057299 */ /* 0x000fc800080006ff */
[----:B--2---:R-:W-:-:S04]  /*3760*/  LOP3.LUT R0, R0, UR8, RZ, 0xc0, !PT ;  /* 0x0000000800007c12 */ /* 0x004fc8000f8ec0ff */
[----:B------:R-:W-:-:S13]  /*3770*/  ISETP.NE.AND P0, PT, R0, UR8, PT ;  /* 0x0000000800007c0c */ /* 0x000fda000bf05270 */
[----:B------:R-:W-:Y:S05]  /*3780*/  @P0 BRA `(.L_x_65) ;  /* 0x0000000000580947 */ /* 0x000fea0003800000 */
[----:B------:R-:W1:Y:S02]  /*3790*/  LDS R0, [UR4+0x18] ;  /* 0x00001804ff007984 */ /* 0x000e640008000800 */
[----:B-1----:R-:W-:-:S04]  /*37a0*/  LOP3.LUT R0, R0, UR5, RZ, 0xc0, !PT ;  /* 0x0000000500007c12 */ /* 0x002fc8000f8ec0ff */
[----:B------:R-:W-:-:S13]  /*37b0*/  ISETP.NE.AND P0, PT, R0, UR5, PT ;  /* 0x0000000500007c0c */ /* 0x000fda000bf05270 */
[----:B------:R-:W-:Y:S05]  /*37c0*/  @P0 BRA `(.L_x_66) ;  /* 0x00000000003c0947 */ /* 0x000fea0003800000 */
[----:B------:R-:W1:Y:S01]  /*37d0*/  S2R R2, SR_LANEID ;  /* 0x0000000000027919 */ /* 0x000e620000000000 */
[----:B------:R-:W-:Y:S01]  /*37e0*/  ULOP3.LUT UR8, URZ, UR8, URZ, 0x33, !UPT ;  /* 0x00000008ff087292 */ /* 0x000fe2000f8e33ff */
[----:B------:R-:W-:Y:S01]  /*37f0*/  LOP3.LUT R4, RZ, UR5, RZ, 0x33, !PT ;  /* 0x00000005ff047c12 */ /* 0x000fe2000f8e33ff */
[----:B------:R-:W-:Y:S02]  /*3800*/  VOTEU.ANY UR7, UPT, PT ;  /* 0x0000000000077886 */ /* 0x000fe400038e0100 */
[----:B------:R-:W-:Y:S01]  /*3810*/  UFLO.U32 UR7, UR7 ;  /* 0x00000007000772bd */ /* 0x000fe200080e0000 */
[----:B------:R-:W2:Y:S01]  /*3820*/  REDUX UR5, R4 ;  /* 0x00000000040573c4 */ /* 0x000ea20000000000 */
[----:B------:R-:W-:-:S06]  /*3830*/  IMAD.U32 R0, RZ, RZ, UR8 ;  /* 0x00000008ff007e24 */ /* 0x000fcc000f8e00ff */
[----:B------:R3:W-:Y:S01]  /*3840*/  UTCATOMSWS.AND URZ, UR8 ;  /* 0x0000000800ff79e3 */ /* 0x0007e20008000000 */
[----:B------:R-:W4:Y:S01]  /*3850*/  REDUX UR6, R0 ;  /* 0x00000000000673c4 */ /* 0x000f220000000000 */
[----:B-1----:R-:W-:Y:S01]  /*3860*/  ISETP.EQ.U32.AND P0, PT, R2, UR7, PT ;  /* 0x0000000702007c0c */ /* 0x002fe2000bf02070 */
[----:B--2---:R-:W-:Y:S01]  /*3870*/  IMAD.U32 R2, RZ, RZ, UR5 ;  /* 0x00000005ff027e24 */ /* 0x004fe2000f8e00ff */
[----:B----4-:R-:W-:-:S11]  /*3880*/  MOV R3, UR6 ;  /* 0x0000000600037c02 */ /* 0x010fd60008000f00 */
[----:B------:R3:W-:Y:S04]  /*3890*/  @P0 ATOMS.AND RZ, [UR4+0x14], R3 ;  /* 0x00001403ffff098c */ /* 0x0007e8000a800004 */
[----:B------:R3:W-:Y:S01]  /*38a0*/  @P0 ATOMS.AND RZ, [UR4+0x18], R2 ;  /* 0x00001802ffff098c */ /* 0x0007e2000a800004 */
[----:B------:R-:W-:Y:S05]  /*38b0*/  BRA `(.L_x_67) ;  /* 0x0000000000147947 */ /* 0x000fea0003800000 */
.L_x_66:
[----:B------:R-:W-:Y:S02]  /*38c0*/  MOV R2, 0x38e0 ;  /* 0x000038e000027802 */ /* 0x000fe40000000f00 */
[----:B----45:R-:W-:Y:S05]  /*38d0*/  CALL.REL.NOINC `($__internal_0_$__cuda_sm10x_tcgen05_guardrail_trap_col_being_dealloced_not_returned_by_alloc) ;  /* 0x0000008400087944 */ /* 0x030fea0003c00000 */
[----:B------:R-:W-:Y:S05]  /*38e0*/  BRA `(.L_x_67) ;  /* 0x0000000000087947 */ /* 0x000fea0003800000 */
.L_x_65:
[----:B------:R-:W-:Y:S02]  /*38f0*/  MOV R2, 0x3910 ;  /* 0x0000391000027802 */ /* 0x000fe40000000f00 */
[----:B----45:R-:W-:Y:S05]  /*3900*/  CALL.REL.NOINC `($__internal_2_$__cuda_sm10x_tcgen05_guardrail_trap_unallocated_columns_being_dealloced) ;  /* 0x0000008400147944 */ /* 0x030fea0003c00000 */
.L_x_67:
[----:B------:R-:W-:Y:S01]  /*3910*/  NOP ;  /* 0x0000000000007918 */ /* 0x000fe20000000000 */
[----:B---3--:R-:W-:Y:S05]  /*3920*/  EXIT ;  /* 0x000000000000794d */ /* 0x008fea0003800000 */
.L_x_51:
[----:B------:R-:W-:-:S09]  /*3930*/  UISETP.NE.OR UP2, UPT, UR8, 0x3, !UP2 ;  /* 0x000000030800788c */ /* 0x000fd2000d745670 */
[----:B------:R-:W-:Y:S05]  /*3940*/  BRA.U UP2, `(.L_x_68) ;  /* 0x0000001102147547 */ /* 0x000fea000b800000 */
[----:B------:R-:W1:Y:S01]  /*3950*/  LDC R0, c[0x0][0xb30] ;  /* 0x0002cc00ff007b82 */ /* 0x000e620000000800 */
[----:B------:R-:W2:Y:S01]  /*3960*/  LDCU.64 UR8, c[0x0][0x888] ;  /* 0x00011100ff0877ac */ /* 0x000ea20008000a00 */
[----:B------:R-:W-:Y:S02]  /*3970*/  HFMA2 R29, -RZ, RZ, 0, 0 ;  /* 0x00000000ff1d7431 */ /* 0x000fe400000001ff */
[----:B------:R-:W-:Y:S01]  /*3980*/  IMAD.MOV.U32 R31, RZ, RZ, 0x1 ;  /* 0x00000001ff1f7424 */ /* 0x000fe200078e00ff */
[----:B------:R-:W-:Y:S01]  /*3990*/  MOV R23, 0x2000 ;  /* 0x0000200000177802 */ /* 0x000fe20000000f00 */
[----:B------:R-:W4:Y:S01]  /*39a0*/  LDCU.64 UR4, c[0x0][0x890] ;  /* 0x00011200ff0477ac */ /* 0x000f220008000a00 */
[----:B------:R-:W-:Y:S01]  /*39b0*/  IMAD.MOV.U32 R30, RZ, RZ, RZ ;  /* 0x000000ffff1e7224 */ /* 0x000fe200078e00ff */
[----:B------:R-:W3:Y:S01]  /*39c0*/  LDC R19, c[0x0][0x370] ;  /* 0x0000dc00ff137b82 */ /* 0x000ee20000000800 */
[----:B------:R-:W-:Y:S01]  /*39d0*/  UMOV UR7, 0x400 ;  /* 0x0000040000077882 */ /* 0x000fe20000000000 */
[----:B------:R-:W-:-:S02]  /*39e0*/  UPLOP3.LUT UP1, UPT, UPT, UPT, UPT, 0x40, 0x4 ;  /* 0x000000000004789c */ /* 0x000fc40003f2e870 */
[----:B------:R-:W-:-:S04]  /*39f0*/  ULEA UR7, UR37, UR7, 0x18 ;  /* 0x0000000725077291 */ /* 0x000fc8000f8ec0ff */
[----:B------:R-:W3:Y:S01]  /*3a00*/  LDC R2, c[0x0][0xb0c] ;  /* 0x0002c300ff027b82 */ /* 0x000ee20000000800 */
[----:B------:R-:W-:Y:S02]  /*3a10*/  UIADD3 UR13, UPT, UPT, UR7, 0x88, URZ ;  /* 0x00000088070d7890 */ /* 0x000fe4000fffe0ff */
[----:B--2---:R-:W-:Y:S02]  /*3a20*/  UISETP.NE.U32.AND UP2, UPT, UR8, URZ, UPT ;  /* 0x000000ff0800728c */ /* 0x004fe4000bf45070 */
[----:B------:R-:W-:Y:S02]  /*3a30*/  UIADD3 UR33, UPT, UPT, UR7, 0x70, URZ ;  /* 0x0000007007217890 */ /* 0x000fe4000fffe0ff */
[----:B----4-:R-:W-:Y:S01]  /*3a40*/  UISETP.NE.U32.AND UP3, UPT, UR4, URZ, UPT ;  /* 0x000000ff0400728c */ /* 0x010fe2000bf65070 */
[----:B------:R-:W2:Y:S01]  /*3a50*/  LDC R18, c[0x0][0xb20] ;  /* 0x0002c800ff127b82 */ /* 0x000ea20000000800 */
[----:B-1----:R-:W-:Y:S01]  /*3a60*/  ISETP.NE.AND P1, PT, R0, 0x1, PT ;  /* 0x000000010000780c */ /* 0x002fe20003f25270 */
[----:B------:R-:W-:-:S02]  /*3a70*/  UISETP.NE.AND.EX UP2, UPT, UR9, URZ, UPT, UP2 ;  /* 0x000000ff0900728c */ /* 0x000fc4000bf45320 */
[----:B------:R-:W-:Y:S02]  /*3a80*/  UIADD3 UR25, UPT, UPT, UR7, 0x78, URZ ;  /* 0x0000007807197890 */ /* 0x000fe4000fffe0ff */
[----:B------:R-:W-:Y:S02]  /*3a90*/  UIADD3 UR17, UPT, UPT, UR7, 0x80, URZ ;  /* 0x0000008007117890 */ /* 0x000fe4000fffe0ff */
[----:B------:R-:W1:Y:S01]  /*3aa0*/  LDC.64 R32, c[0x0][0x348] ;  /* 0x0000d200ff207b82 */ /* 0x000e620000000a00 */
[----:B------:R-:W-:Y:S02]  /*3ab0*/  UPRMT UR13, UR37, 0x654, UR13 ;  /* 0x00000654250d7896 */ /* 0x000fe4000800000d */
[----:B------:R-:W-:-:S05]  /*3ac0*/  UISETP.NE.AND.EX UP3, UPT, UR5, URZ, UPT, UP3 ;  /* 0x000000ff0500728c */ /* 0x000fca000bf65330 */
[----:B------:R-:W4:Y:S08]  /*3ad0*/  LDC.64 R16, c[0x0][0xb10] ;  /* 0x0002c400ff107b82 */ /* 0x000f300000000a00 */
[----:B------:R-:W1:Y:S08]  /*3ae0*/  LDC.64 R6, c[0x0][0xb18] ;  /* 0x0002c600ff067b82 */ /* 0x000e700000000a00 */
[----:B------:R-:W1:Y:S08]  /*3af0*/  LDC.64 R4, c[0x0][0xb28] ;  /* 0x0002ca00ff047b82 */ /* 0x000e700000000a00 */
[----:B--23--:R-:W1:Y:S02]  /*3b00*/  LDC R22, c[0x0][0x374] ;  /* 0x0000dd00ff167b82 */ /* 0x00ce640000000800 */
.L_x_79:
[C---:B------:R-:W-:Y:S02]  /*3b10*/  LEA R0, R30.reuse, UR7, 0x3 ;  /* 0x000000071e007c11 */ /* 0x040fe4000f8e18ff */
[----:B------:R-:W-:Y:S02]  /*3b20*/  SHF.L.U32 R3, R29, 0x1f, RZ ;  /* 0x0000001f1d037819 */ /* 0x000fe400000006ff */
[----:B------:R-:W-:Y:S02]  /*3b30*/  LEA R24, R30, UR7, 0x4 ;  /* 0x000000071e187c11 */ /* 0x000fe4000f8e20ff */
[----:B--2---:R-:W2:Y:S02]  /*3b40*/  SYNCS.PHASECHK.TRANS64.TRYWAIT P0, [R0+URZ+0xc0], R3 ;  /* 0x0000c003000075a7 */ /* 0x004ea400080011ff */
[----:B--2---:R-:W-:Y:S05]  /*3b50*/  @!P0 BRA `(.L_x_69) ;  /* 0x0000007c001c8947 */ /* 0x004fea0003800000 */
.L_x_158:
[----:B------:R-:W-:Y:S01]  /*3b60*/  ISETP.GE.AND P0, PT, R72, 0x1, PT ;  /* 0x000000014800780c */ /* 0x000fe20003f06270 */
[----:B------:R-:W3:Y:S01]  /*3b70*/  LDS.128 R24, [R24+0x130] ;  /* 0x0001300018187984 */ /* 0x000ee20000000c00 */
[----:B--2---:R-:W-:Y:S01]  /*3b80*/  VIADD R0, R0, 0xd0 ;  /* 0x000000d000007836 */ /* 0x004fe20000000000 */
[----:B------:R-:W-:Y:S01]  /*3b90*/  @!PT LDS RZ, [RZ] ;  /* 0x00000000fffff984 */ /* 0x000fe20000000800 */
[----:B------:R-:W-:Y:S01]  /*3ba0*/  @!PT LDS RZ, [RZ] ;  /* 0x00000000fffff984 */ /* 0x000fe20000000800 */
[----:B------:R-:W-:Y:S01]  /*3bb0*/  @!PT LDS RZ, [RZ] ;  /* 0x00000000fffff984 */ /* 0x000fe20000000800 */
[----:B------:R-:W-:Y:S01]  /*3bc0*/  @!PT LDS RZ, [RZ] ;  /* 0x00000000fffff984 */ /* 0x000fe20000000800 */
[----:B------:R2:W-:Y:S06]  /*3bd0*/  MEMBAR.ALL.CTA ;  /* 0x0000000000007992 */ /* 0x0005ec0000008000 */
[----:B--2---:R-:W2:Y:S01]  /*3be0*/  FENCE.VIEW.ASYNC.S ;  /* 0x00000000000073c6 */ /* 0x004ea20000000000 */
[----:B------:R-:W-:Y:S04]  /*3bf0*/  PRMT R0, RZ, 0x654, R0 ;  /* 0x00000654ff007816 */ /* 0x000fe80000000000 */
[----:B--2---:R2:W-:Y:S01]  /*3c00*/  SYNCS.ARRIVE.TRANS64.RED.A1T0 RZ, [R0+URZ], RZ ;  /* 0x000000ff00ff79a7 */ /* 0x0045e200081004ff */
[----:B---3--:R-:W-:Y:S11]  /*3c10*/  LOP3.LUT P3, RZ, R26, 0x1, RZ, 0xc0, !PT ;  /* 0x000000011aff7812 */ /* 0x008ff6000786c0ff */
[----:B------:R-:W-:Y:S02]  /*3c20*/  @!UPT UIADD3 URZ, UPT, UPT, URZ, URZ, URZ ;  /* 0x000000fffffff290 */ /* 0x000fe4000fffe0ff */
[----:B------:R-:W-:Y:S02]  /*3c30*/  @P3 MOV R13, R24 ;  /* 0x00000018000d3202 */ /* 0x000fe40000000f00 */
[----:B------:R-:W-:Y:S01]  /*3c40*/  @P3 LOP3.LUT R8, R25, 0xffff, RZ, 0xc0, !PT ;  /* 0x0000ffff19083812 */ /* 0x000fe200078ec0ff */
[----:B--2---:R-:W-:Y:S06]  /*3c50*/  @!P0 BRA `(.L_x_70) ;  /* 0x0000000000a48947 */ /* 0x004fec0003800000 */
[----:B-1----:R-:W-:Y:S01]  /*3c60*/  IMAD.HI.U32 R35, R22, R7, RZ ;  /* 0x0000000716237227 */ /* 0x002fe200078e00ff */
[----:B------:R-:W-:Y:S02]  /*3c70*/  ISETP.NE.AND P0, PT, R6, 0x1, PT ;  /* 0x000000010600780c */ /* 0x000fe40003f05270 */
[----:B------:R-:W-:Y:S01]  /*3c80*/  ISETP.NE.AND P2, PT, R72, 0x1, PT ;  /* 0x000000014800780c */ /* 0x000fe20003f45270 */
[----:B----4-:R-:W-:Y:S01]  /*3c90*/  IMAD.HI.U32 R34, R19, R16, RZ ;  /* 0x0000001013227227 */ /* 0x010fe200078e00ff */
[----:B------:R-:W-:Y:S02]  /*3ca0*/  SHF.R.U32.HI R35, RZ, R18, R35 ;  /* 0x00000012ff237219 */ /* 0x000fe40000011623 */
[----:B------:R-:W-:Y:S01]  /*3cb0*/  ISETP.NE.AND P4, PT, R2, 0x1, PT ;  /* 0x000000010200780c */ /* 0x000fe20003f85270 */
[----:B------:R-:W-:Y:S01]  /*3cc0*/  IMAD.HI.U32 R36, R13, R16, RZ ;  /* 0x000000100d247227 */ /* 0x000fe200078e00ff */
[----:B------:R-:W-:Y:S02]  /*3cd0*/  SHF.R.U32.HI R34, RZ, R17, R34 ;  /* 0x00000011ff227219 */ /* 0x000fe40000011622 */
[----:B------:R-:W-:Y:S01]  /*3ce0*/  SEL R3, R22, R35, !P0 ;  /* 0x0000002316037207 */ /* 0x000fe20004000000 */
[C---:B------:R-:W-:Y:S01]  /*3cf0*/  IMAD.HI.U32 R35, R8.reuse, R7, RZ ;  /* 0x0000000708237227 */ /* 0x040fe200078e00ff */
[----:B------:R-:W-:Y:S02]  /*3d00*/  SEL R11, R19, R34, !P4 ;  /* 0x00000022130b7207 */ /* 0x000fe40006000000 */
[----:B------:R-:W-:Y:S01]  /*3d10*/  SHF.R.U32.HI R36, RZ, R17, R36 ;  /* 0x00000011ff247219 */ /* 0x000fe20000011624 */
[----:B------:R-:W-:Y:S01]  /*3d20*/  IMAD.HI.U32 R38, R3, R4, RZ ;  /* 0x0000000403267227 */ /* 0x000fe200078e00ff */
[----:B------:R-:W-:Y:S03]  /*3d30*/  SHF.R.U32.HI R35, RZ, R18, R35 ;  /* 0x00000012ff237219 */ /* 0x000fe60000011623 */
[----:B------:R-:W-:Y:S01]  /*3d40*/  IMAD.HI.U32 R34, R11, R4, RZ ;  /* 0x000000040b227227 */ /* 0x000fe200078e00ff */
[----:B------:R-:W-:Y:S02]  /*3d50*/  @P2 SHF.R.U32.HI R3, RZ, R5, R38 ;  /* 0x00000005ff032219 */ /* 0x000fe40000011626 */
[----:B------:R-:W-:Y:S02]  /*3d60*/  SEL R9, R8, R35, !P0 ;  /* 0x0000002308097207 */ /* 0x000fe40004000000 */
[----:B------:R-:W-:Y:S01]  /*3d70*/  @P2 SHF.R.U32.HI R11, RZ, R5, R34 ;  /* 0x00000005ff0b2219 */ /* 0x000fe20000011622 */
[C---:B------:R-:W-:Y:S01]  /*3d80*/  IMAD R10, R72.reuse, R3, RZ ;  /* 0x00000003480a7224 */ /* 0x040fe200078e02ff */
[----:B------:R-:W-:Y:S01]  /*3d90*/  SEL R3, R13, R36, !P4 ;  /* 0x000000240d037207 */ /* 0x000fe20006000000 */
[C---:B------:R-:W-:Y:S03]  /*3da0*/  IMAD.HI.U32 R14, R9.reuse, R4, RZ ;  /* 0x00000004090e7227 */ /* 0x040fe600078e00ff */
[----:B------:R-:W-:Y:S01]  /*3db0*/  ISETP.GE.AND P0, PT, R9, R10, PT ;  /* 0x0000000a0900720c */ /* 0x000fe20003f06270 */
[C---:B------:R-:W-:Y:S01]  /*3dc0*/  IMAD R12, R72.reuse, R11, RZ ;  /* 0x0000000b480c7224 */ /* 0x040fe200078e02ff */
[-C--:B------:R-:W-:Y:S04]  /*3dd0*/  SHF.R.U32.HI R14, RZ, R5.reuse, R14 ;  /* 0x00000005ff0e7219 */ /* 0x080fe8000001160e */
[----:B------:R-:W-:Y:S02]  /*3de0*/  ISETP.GE.OR P0, PT, R3, R12, P0 ;  /* 0x0000000c0300720c */ /* 0x000fe40000706670 */
[----:B------:R-:W-:Y:S05]  /*3df0*/  SEL R15, R9, R14, !P2 ;  /* 0x0000000e090f7207 */ /* 0x000fea0005000000 */
[----:B------:R-:W-:Y:S04]  /*3e00*/  IMAD.MOV R14, RZ, RZ, -R15 ;  /* 0x000000ffff0e7224 */ /* 0x000fe800078e0a0f */
[----:B------:R-:W-:Y:S02]  /*3e10*/  IMAD R14, R72, R14, R9 ;  /* 0x0000000e480e7224 */ /* 0x000fe400078e0209 */
[C---:B------:R-:W-:Y:S05]  /*3e20*/  @!P0 IMAD.HI.U32 R10, R3.reuse, R4, RZ ;  /* 0x00000004030a8227 */ /* 0x040fea00078e00ff */
[----:B------:R-:W-:Y:S04]  /*3e30*/  @!P0 SHF.R.U32.HI R10, RZ, R5, R10 ;  /* 0x00000005ff0a8219 */ /* 0x000fe8000001160a */
[----:B------:R-:W-:Y:S01]  /*3e40*/  @!P0 SEL R0, R3, R10, !P2 ;  /* 0x0000000a03008207 */ /* 0x000fe20005000000 */
[----:B------:R-:W-:Y:S03]  /*3e50*/  IMAD.MOV R10, RZ, RZ, -R3 ;  /* 0x000000ffff0a7224 */ /* 0x000fe600078e0a03 */
[----:B------:R-:W-:Y:S01]  /*3e60*/  @!P0 IADD3 R15, PT, PT, R15, -R0, RZ ;  /* 0x800000000f0f8210 */ /* 0x000fe20007ffe0ff */
[----:B------:R-:W-:Y:S01]  /*3e70*/  @!P0 IMAD R0, R11, R14, R0 ;  /* 0x0000000e0b008224 */ /* 0x000fe200078e0200 */
[----:B------:R-:W-:Y:S01]  /*3e80*/  IADD3 R11, PT, PT, -R9, RZ, RZ ;  /* 0x000000ff090b7210 */ /* 0x000fe20007ffe1ff */
[----:B------:R-:W-:Y:S02]  /*3e90*/  IMAD R13, R2, R10, R13 ;  /* 0x0000000a020d7224 */ /* 0x000fe400078e020d */
[----:B------:R-:W-:Y:S02]  /*3ea0*/  @!P0 IMAD R9, R15, R72, R3 ;  /* 0x000000480f098224 */ /* 0x000fe400078e0203 */
[----:B------:R-:W-:Y:S02]  /*3eb0*/  @!P0 IMAD.MOV.U32 R3, RZ, RZ, R0 ;  /* 0x000000ffff038224 */ /* 0x000fe400078e0000 */
[----:B------:R-:W-:Y:S02]  /*3ec0*/  IMAD R8, R6, R11, R8 ;  /* 0x0000000b06087224 */ /* 0x000fe400078e0208 */
[----:B------:R-:W-:Y:S02]  /*3ed0*/  IMAD R13, R3, R2, R13 ;  /* 0x00000002030d7224 */ /* 0x000fe400078e020d */
[----:B------:R-:W-:Y:S02]  /*3ee0*/  IMAD R8, R9, R6, R8 ;  /* 0x0000000609087224 */ /* 0x000fe400078e0208 */
.L_x_70:
[----:B------:R-:W-:Y:S05]  /*3ef0*/  BRA.U UP1, `(.L_x_71) ;  /* 0x0000000101107547 */ /* 0x000fea000b800000 */
[----:B------:R-:W-:Y:S04]  /*3f00*/  MOV R0, UR6 ;  /* 0x0000000600007c02 */ /* 0x000fe80008000f00 */
[----:B------:R-:W-:Y:S04]  /*3f10*/  SHF.L.U32 R3, R0, 0x1f, RZ ;  /* 0x0000001f00037819 */ /* 0x000fe800000006ff */
[----:B------:R-:W2:Y:S02]  /*3f20*/  SYNCS.PHASECHK.TRANS64.TRYWAIT P0, [UR7+0xb8], R3 ;  /* 0x0000b803ff0075a7 */ /* 0x000ea40008001107 */
[----:B--2---:R-:W-:Y:S05]  /*3f30*/  @!P0 BRA `(.L_x_72) ;  /* 0x0000007800388947 */ /* 0x004fea0003800000 */
.L_x_71:
[----:B------:R-:W-:Y:S02]  /*3f40*/  R2UR UR35, R21 ;  /* 0x00000000152372ca */ /* 0x000fe400000e0000 */
[----:B------:R-:W-:Y:S02]  /*3f50*/  R2UR UR34, R20 ;  /* 0x00000000142272ca */ /* 0x000fe400000e0000 */
[----:B------:R-:W-:Y:S02]  /*3f60*/  ISETP.NE.U32.AND P2, PT, RZ, UR4, PT ;  /* 0x00000004ff007c0c */ /* 0x000fe4000bf45070 */
[----:B------:R-:W-:Y:S02]  /*3f70*/  SHF.L.U32 R12, R31, 0x1f, RZ ;  /* 0x0000001f1f0c7819 */ /* 0x000fe400000006ff */
[----:B------:R-:W-:Y:S05]  /*3f80*/  ISETP.NE.AND.EX P2, PT, RZ, UR5, PT, P2 ;  /* 0x00000005ff007c0c */ /* 0x000fea000bf45320 */
[----:B------:R-:W-:Y:S02]  /*3f90*/  USHF.L.U32 UR35, UR35, 0x7, URZ ;  /* 0x0000000723237899 */ /* 0x000fe400080006ff */
[----:B------:R-:W-:Y:S01]  /*3fa0*/  USHF.L.U32 UR34, UR34, 0x8, URZ ;  /* 0x0000000822227899 */ /* 0x000fe200080006ff */
[----:B------:R-:W-:Y:S11]  /*3fb0*/  BRA.U !UP3, `(.L_x_73) ;  /* 0x000000010b347547 */ /* 0x000ff6000b800000 */
[----:B------:R-:W-:Y:S01]  /*3fc0*/  UPLOP3.LUT UP0, UPT, UPT, UPT, UP2, 0x80, 0x8 ;  /* 0x000000000008789c */ /* 0x000fe20003f0f020 */
[----:B--2---:R-:W-:Y:S02]  /*3fd0*/  HFMA2 R0, -RZ, RZ, 0, 5.9604644775390625e-08 ;  /* 0x00000001ff007431 */ /* 0x004fe400000001ff */
[----:B------:R-:W-:Y:S03]  /*3fe0*/  IMAD.MOV.U32 R171, RZ, RZ, 0x1 ;  /* 0x00000001ffab7424 */ /* 0x000fe600078e00ff */
[----:B------:R-:W-:Y:S05]  /*3ff0*/  PLOP3.LUT P0, PT, PT, PT, UP0, 0x80, 0x8 ;  /* 0x000000000008781c */ /* 0x000fea0003f0f008 */
[----:B------:R-:W2:Y:S01]  /*4000*/  @UP0 LDCU.64 UR10, c[0x0][0x888] ;  /* 0x00011100ff0a07ac */ /* 0x000ea20008000a00 */
[----:B------:R-:W-:Y:S07]  /*4010*/  @UP0 UIMAD UR8, UR36, UR4, URZ ;  /* 0x00000004240802a4 */ /* 0x000fee000f8e02ff */
[----:B------:R-:W-:Y:S01]  /*4020*/  @!P0 PRMT R171, R0, 0x7610, R171 ;  /* 0x0000761000ab8816 */ /* 0x000fe200000000ab */
[----:B--2---:R-:W-:Y:S03]  /*4030*/  @UP0 UIMAD.WIDE UR10, UR8, 0x4, UR10 ;  /* 0x00000004080a08a5 */ /* 0x004fe6000f8e020a */
[----:B------:R-:W2:Y:S03]  /*4040*/  @!UP0 LDCU UR8, c[0x0][0x880] ;  /* 0x00011000ff0887ac */ /* 0x000ea60008000800 */
[----:B------:R-:W-:Y:S01]  /*4050*/  IMAD.U32 R10, RZ, RZ, UR10 ;  /* 0x0000000aff0a7e24 */ /* 0x000fe2000f8e00ff */
[----:B------:R-:W-:Y:S05]  /*4060*/  MOV R11, UR11 ;  /* 0x0000000b000b7c02 */ /* 0x000fea0008000f00 */
[----:B-----5:R3:W5:Y:S02]  /*4070*/  @P0 LDG.E R81, desc[UR46][R10.64] ;  /* 0x0000002e0a510981 */ /* 0x020764000c1e1900 */
[----:B--23--:R-:W-:Y:S07]  /*4080*/  @!P0 IMAD.U32 R81, RZ, RZ, UR8 ;  /* 0x00000008ff518e24 */ /* 0x00cfee000f8e00ff */
.L_x_73:
[----:B-----5:R-:W-:Y:S01]  /*4090*/  @!P2 FSETP.EQ.AND P0, PT, R81, RZ, PT ;  /* 0x000000ff5100a20b */ /* 0x020fe20003f02000 */
[----:B------:R-:W-:Y:S01]  /*40a0*/  @!UPT UIADD3 URZ, UPT, UPT, URZ, URZ, URZ ;  /* 0x000000fffffff290 */ /* 0x000fe2000fffe0ff */
[----:B------:R-:W-:Y:S11]  /*40b0*/  @!P2 BRA `(.L_x_74) ;  /* 0x000000000014a947 */ /* 0x000ff60003800000 */
[----:B------:R-:W-:Y:S02]  /*40c0*/  LOP3.LUT P2, RZ, R171, 0xff, RZ, 0xc0, !PT ;  /* 0x000000ffabff7812 */ /* 0x000fe4000784c0ff */
[----:B------:R-:W-:Y:S04]  /*40d0*/  PLOP3.LUT P0, PT, PT, PT, UP0, 0x80, 0x8 ;  /* 0x000000000008781c */ /* 0x000fe80003f0f008 */
[----:B------:R-:W-:Y:S07]  /*40e0*/  PLOP3.LUT P0, PT, P0, PT, PT, 0x8, 0x80 ;  /* 0x000000000080781c */ /* 0x000fee000070e170 */
[----:B------:R-:W-:Y:S11]  /*40f0*/  @P2 FSETP.EQ.AND P0, PT, R81, RZ, PT ;  /* 0x000000ff5100220b */ /* 0x000ff60003f02000 */
[----:B------:R-:W-:Y:S02]  /*4100*/  @!UPT UIADD3 URZ, UPT, UPT, URZ, URZ, URZ ;  /* 0x000000fffffff290 */ /* 0x000fe4000fffe0ff */
.L_x_74:
[----:B------:R-:W3:Y:S01]  /*4110*/  SYNCS.PHASECHK.TRANS64.TRYWAIT P2, [UR7+0x90], R12 ;  /* 0x0000900cff0075a7 */ /* 0x000ee20008041107 */
[----:B------:R-:W-:Y:S04]  /*4120*/  ELECT P4, URZ, PT ;  /* 0x0000000000ff782f */ /* 0x000fe80003880000 */
[----:B------:R-:W-:Y:S11]  /*4130*/  PLOP3.LUT P4, PT, P0, P4, PT, 0xf2, 0x2f ;  /* 0x00000000002f781c */ /* 0x000ff60000789e72 */
[----:B------:R-:W-:Y:S02]  /*4140*/  @!UPT UIADD3 URZ, UPT, UPT, URZ, URZ, URZ ;  /* 0x000000fffffff290 */ /* 0x000fe4000fffe0ff */
[----:B-1----:R-:W-:Y:S05]  /*4150*/  @!P4 IADD3 R9, P0, PT, R32, 0x580, RZ ;  /* 0x000005802009c810 */ /* 0x002fea0007f1e0ff */
[----:B--2---:R-:W-:Y:S01]  /*4160*/  @!P4 IMAD.X R0, RZ, RZ, R33, P0 ;  /* 0x000000ffff00c224 */ /* 0x004fe200000e0621 */
[----:B---3--:R-:W-:Y:S07]  /*4170*/  @!P2 BRA `(.L_x_75) ;  /* 0x0000007400c0a947 */ /* 0x008fee0003800000 */
.L_x_161:
[----:B------:R-:W-:Y:S01]  /*4180*/  @!P4 R2UR UR8, R0 ;  /* 0x000000000008c2ca */ /* 0x000fe200000e0000 */
[----:B------:R-:W-:Y:S01]  /*4190*/  VOTEU.ALL UP1, P4 ;  /* 0x0000000000ff7886 */ /* 0x000fe20002020000 */
[----:B------:R-:W-:Y:S01]  /*41a0*/  @!P4 R2UR UR9, R9 ;  /* 0x000000000909c2ca */ /* 0x000fe200000e0000 */
[----:B------:R-:W-:Y:S01]  /*41b0*/  @!P4 IMAD.MOV.U32 R0, RZ, RZ, 0x2000 ;  /* 0x00002000ff00c424 */ /* 0x000fe200078e00ff */
[----:B------:R-:W-:Y:S01]  /*41c0*/  UMOV UR10, 0x0 ;  /* 0x00000000000a7882 */ /* 0x000fe20000000000 */
[----:B------:R-:W-:Y:S01]  /*41d0*/  UMOV UR11, 0x10000000 ;  /* 0x10000000000b7882 */ /* 0x000fe20000000000 */
[----:B------:R-:W-:Y:S01]  /*41e0*/  @!UP1 UIADD3 UR32, UPT, UPT, UR7, 0x200, URZ ;  /* 0x0000020007209890 */ /* 0x000fe2000fffe0ff */
[----:B------:R-:W-:Y:S01]  /*41f0*/  @!P4 IADD3 R9, P0, PT, R32, 0x580, RZ ;  /* 0x000005802009c810 */ /* 0x000fe20007f1e0ff */
[----:B------:R-:W-:Y:S05]  /*4200*/  VOTEU.ALL UP1, P4 ;  /* 0x0000000000ff7886 */ /* 0x000fea0002020000 */
[----:B------:R-:W-:Y:S01]  /*4210*/  IMAD.U32 R11, RZ, RZ, UR8 ;  /* 0x00000008ff0b7e24 */ /* 0x000fe2000f8e00ff */
[----:B------:R-:W-:Y:S01]  /*4220*/  UPRMT UR8, UR37, 0x654, UR33 ;  /* 0x0000065425087896 */ /* 0x000fe20008000021 */
[----:B------:R-:W-:Y:S03]  /*4230*/  IMAD.U32 R10, RZ, RZ, UR9 ;  /* 0x00000009ff0a7e24 */ /* 0x000fe6000f8e00ff */
[----:B------:R-:W-:Y:S02]  /*4240*/  @!P4 R2UR UR15, R11 ;  /* 0x000000000b0fc2ca */ /* 0x000fe400000e0000 */
[----:B------:R-:W-:Y:S11]  /*4250*/  @!P4 R2UR UR14, R10 ;  /* 0x000000000a0ec2ca */ /* 0x000ff600000e0000 */
[----:B------:R-:W-:Y:S02]  /*4260*/  @!UPT UIADD3 URZ, UPT, UPT, URZ, URZ, URZ ;  /* 0x000000fffffff290 */ /* 0x000fe4000fffe0ff */
[----:B------:R2:W-:Y:S01]  /*4270*/  @!UP1 UTMALDG.3D [UR32], [UR14], desc[UR10] ;  /* 0x00000a200e0095b4 */ /* 0x0005e20008011000 */
[----:B------:R3:W-:Y:S01]  /*4280*/  @!P4 SYNCS.ARRIVE.TRANS64.RED.A0TR RZ, [UR7+0x70], R0 ;  /* 0x00007000ffffc9a7 */ /* 0x0007e20008300407 */
[----:B------:R-:W-:Y:S01]  /*4290*/  SYNCS.ARRIVE.TRANS64.RED.A1T0 RZ, [UR8], RZ ;  /* 0x000000ffffff79a7 */ /* 0x000fe20008100408 */
[----:B---3--:R-:W-:Y:S01]  /*42a0*/  @!P4 IMAD.X R0, RZ, RZ, R33, P0 ;  /* 0x000000ffff00c224 */ /* 0x008fe200000e0621 */
[----:B------:R-:W3:Y:S02]  /*42b0*/  SYNCS.PHASECHK.TRANS64.TRYWAIT P2, [UR7+0x98], R12 ;  /* 0x0000980cff0075a7 */ /* 0x000ee40008041107 */
[----:B--23--:R-:W-:Y:S05]  /*42c0*/  @!P2 BRA `(.L_x_76) ;  /* 0x000000740084a947 */ /* 0x00cfea0003800000 */
.L_x_163:
        /* <DEDUP_REMOVED lines=8> */
[----:B------:R-:W-:Y:S01]  /*4350*/  @!UP1 UIADD3 UR24, UPT, UPT, UR7, 0x2200, URZ ;  /* 0x0000220007189890 */ /* 0x000fe2000fffe0ff */
[----:B------:R-:W-:Y:S01]  /*4360*/  VOTEU.ALL UP1, P4 ;  /* 0x0000000000ff7886 */ /* 0x000fe20002020000 */
[----:B------:R-:W-:Y:S01]  /*4370*/  UMOV UR27, UR35 ;  /* 0x00000023001b7c82 */ /* 0x000fe20008000000 */
[----:B------:R-:W-:Y:S02]  /*4380*/  UMOV UR28, UR36 ;  /* 0x00000024001c7c82 */ /* 0x000fe40008000000 */
[----:B------:R-:W-:Y:S01]  /*4390*/  IMAD.U32 R11, RZ, RZ, UR8 ;  /* 0x00000008ff0b7e24 */ /* 0x000fe2000f8e00ff */
[----:B------:R-:W-:Y:S01]  /*43a0*/  UPRMT UR8, UR37, 0x654, UR25 ;  /* 0x0000065425087896 */ /* 0x000fe20008000019 */
[----:B------:R-:W-:Y:S02]  /*43b0*/  IMAD.U32 R10, RZ, RZ, UR9 ;  /* 0x00000009ff0a7e24 */ /* 0x000fe4000f8e00ff */
[----:B------:R-:W-:Y:S01]  /*43c0*/  @!P4 IMAD.X R20, RZ, RZ, R33, P0 ;  /* 0x000000ffff14c224 */ /* 0x000fe200000e0621 */
[----:B------:R-:W-:Y:S02]  /*43d0*/  @!P4 R2UR UR15, R11 ;  /* 0x000000000b0fc2ca */ /* 0x000fe400000e0000 */
[----:B------:R-:W-:Y:S11]  /*43e0*/  @!P4 R2UR UR14, R10 ;  /* 0x000000000a0ec2ca */ /* 0x000ff600000e0000 */
[----:B------:R-:W-:Y:S02]  /*43f0*/  @!UPT UIADD3 URZ, UPT, UPT, URZ, URZ, URZ ;  /* 0x000000fffffff290 */ /* 0x000fe4000fffe0ff */
[----:B------:R2:W-:Y:S01]  /*4400*/  @!UP1 UTMALDG.3D [UR24], [UR14], desc[UR10] ;  /* 0x00000a180e0095b4 */ /* 0x0005e20008011000 */
[----:B------:R2:W-:Y:S01]  /*4410*/  @!P4 SYNCS.ARRIVE.TRANS64.RED.A0TR RZ, [UR7+0x78], R0 ;  /* 0x00007800ffffc9a7 */ /* 0x0005e20008300407 */
[----:B------:R-:W-:Y:S01]  /*4420*/  SYNCS.ARRIVE.TRANS64.RED.A1T0 RZ, [UR8], RZ ;  /* 0x000000ffffff79a7 */ /* 0x000fe20008100408 */
[----:B------:R-:W3:Y:S02]  /*4430*/  SYNCS.PHASECHK.TRANS64.TRYWAIT P2, [UR7+0xa0], R12 ;  /* 0x0000a00cff0075a7 */ /* 0x000ee40008041107 */
[----:B--23--:R-:W-:Y:S05]  /*4440*/  @!P2 BRA `(.L_x_77) ;  /* 0x00000074003ca947 */ /* 0x00cfea0003800000 */
.L_x_165:
[----:B------:R-:W2:Y:S01]  /*4450*/  LDC.64 R14, c[0x0][0xb10] ;  /* 0x0002c400ff0e7b82 */ /* 0x000ea20000000a00 */
[----:B------:R-:W-:Y:S01]  /*4460*/  @!P4 R2UR UR8, R20 ;  /* 0x000000001408c2ca */ /* 0x000fe200000e0000 */
[----:B------:R-:W-:Y:S01]  /*4470*/  VOTEU.ALL UP1, P4 ;  /* 0x0000000000ff7886 */ /* 0x000fe20002020000 */
[----:B------:R-:W-:Y:S01]  /*4480*/  @!P4 R2UR UR9, R21 ;  /* 0x000000001509c2ca */ /* 0x000fe200000e0000 */
[----:B------:R-:W-:Y:S01]  /*4490*/  UMOV UR10, 0x0 ;  /* 0x00000000000a7882 */ /* 0x000fe20000000000 */
[----:B------:R-:W-:Y:S03]  /*44a0*/  UMOV UR11, 0x10000000 ;  /* 0x10000000000b7882 */ /* 0x000fe60000000000 */
[----:B------:R-:W3:Y:S01]  /*44b0*/  LDC.64 R10, c[0x0][0xb18] ;  /* 0x0002c600ff0a7b82 */ /* 0x000ee20000000a00 */
[----:B------:R-:W-:Y:S01]  /*44c0*/  @!UP1 UIADD3 UR18, UPT, UPT, UR34, 0x80, URZ ;  /* 0x0000008022129890 */ /* 0x000fe2000fffe0ff */
[----:B------:R-:W-:Y:S01]  /*44d0*/  @P3 SHF.R.U32.HI R28, RZ, 0x10, R25 ;  /* 0x00000010ff1c3819 */ /* 0x000fe20000011619 */
[----:B------:R-:W-:Y:S01]  /*44e0*/  @!UP1 UIADD3 UR16, UPT, UPT, UR7, 0x4200, URZ ;  /* 0x0000420007109890 */ /* 0x000fe2000fffe0ff */
[----:B------:R-:W-:Y:S01]  /*44f0*/  VIADD R30, R30, 0x1 ;  /* 0x000000011e1e7836 */ /* 0x000fe20000000000 */
[----:B------:R-:W-:Y:S03]  /*4500*/  VOTEU.ALL UP1, P4 ;  /* 0x0000000000ff7886 */ /* 0x000fe60002020000 */
[----:B------:R-:W5:Y:S01]  /*4510*/  @!P1 LDC R0, c[0x0][0xb20] ;  /* 0x0002c800ff009b82 */ /* 0x000f620000000800 */
[----:B------:R-:W-:Y:S01]  /*4520*/  UMOV UR19, UR35 ;  /* 0x0000002300137c82 */ /* 0x000fe20008000000 */
[----:B------:R-:W-:Y:S01]  /*4530*/  IMAD.U32 R21, RZ, RZ, UR8 ;  /* 0x00000008ff157e24 */ /* 0x000fe2000f8e00ff */
[----:B------:R-:W-:Y:S05]  /*4540*/  UMOV UR20, UR36 ;  /* 0x0000002400147c82 */ /* 0x000fea0008000000 */
[----:B-1----:R-:W1:Y:S01]  /*4550*/  @!P1 LDC R3, c[0x0][0xb0c] ;  /* 0x0002c300ff039b82 */ /* 0x002e620000000800 */
[----:B------:R-:W-:Y:S01]  /*4560*/  IMAD.U32 R20, RZ, RZ, UR9 ;  /* 0x00000009ff147e24 */ /* 0x000fe2000f8e00ff */
[----:B------:R-:W-:Y:S01]  /*4570*/  UPRMT UR8, UR37, 0x654, UR17 ;  /* 0x0000065425087896 */ /* 0x000fe20008000011 */
[----:B------:R-:W-:Y:S03]  /*4580*/  @!P4 R2UR UR15, R21 ;  /* 0x00000000150fc2ca */ /* 0x000fe600000e0000 */
[----:B------:R-:W-:Y:S01]  /*4590*/  @!P4 R2UR UR14, R20 ;  /* 0x00000000140ec2ca */ /* 0x000fe200000e0000 */
[----:B------:R-:W-:Y:S11]  /*45a0*/  @!P4 IMAD.MOV.U32 R20, RZ, RZ, 0x2000 ;  /* 0x00002000ff14c424 */ /* 0x000ff600078e00ff */
[----:B------:R-:W-:Y:S01]  /*45b0*/  @!UPT UIADD3 URZ, UPT, UPT, URZ, URZ, URZ ;  /* 0x000000fffffff290 */ /* 0x000fe2000fffe0ff */
[----:B------:R1:W-:Y:S01]  /*45c0*/  @!UP1 UTMALDG.3D [UR16], [UR14], desc[UR10] ;  /* 0x00000a100e0095b4 */ /* 0x0003e20008011000 */
[----:B------:R1:W-:Y:S02]  /*45d0*/  @!P4 SYNCS.ARRIVE.TRANS64.RED.A0TR RZ, [UR7+0x80], R20 ;  /* 0x00008014ffffc9a7 */ /* 0x0003e40008300407 */
[----:B-1----:R-:W-:Y:S01]  /*45e0*/  @!P1 ISETP.NE.AND P2, PT, R3, 0x1, PT ;  /* 0x000000010300980c */ /* 0x002fe20003f45270 */
[C---:B--2---:R-:W-:Y:S01]  /*45f0*/  @!P1 IMAD.HI.U32 R14, R13.reuse, R14, RZ ;  /* 0x0000000e0d0e9227 */ /* 0x044fe200078e00ff */
[----:B---3--:R-:W-:Y:S03]  /*4600*/  @!P1 ISETP.NE.AND P0, PT, R10, 0x1, PT ;  /* 0x000000010a00980c */ /* 0x008fe60003f05270 */
[C---:B------:R-:W-:Y:S01]  /*4610*/  @!P1 IMAD.HI.U32 R11, R8.reuse, R11, RZ ;  /* 0x0000000b080b9227 */ /* 0x040fe200078e00ff */
[----:B------:R-:W-:Y:S04]  /*4620*/  @!P1 SHF.R.U32.HI R14, RZ, R15, R14 ;  /* 0x0000000fff0e9219 */ /* 0x000fe8000001160e */
[----:B-----5:R-:W-:Y:S01]  /*4630*/  @!P1 SHF.R.U32.HI R9, RZ, R0, R11 ;  /* 0x00000000ff099219 */ /* 0x020fe2000001160b */
[----:B------:R-:W-:Y:S01]  /*4640*/  SYNCS.ARRIVE.TRANS64.RED.A1T0 RZ, [UR8], RZ ;  /* 0x000000ffffff79a7 */ /* 0x000fe20008100408 */
[----:B------:R-:W-:Y:S02]  /*4650*/  @!P1 SEL R14, R13, R14, !P2 ;  /* 0x0000000e0d0e9207 */ /* 0x000fe40005000000 */
[----:B------:R-:W-:Y:S01]  /*4660*/  @!P1 SEL R9, R8, R9, !P0 ;  /* 0x0000000908099207 */ /* 0x000fe20004000000 */
[----:B------:R-:W1:Y:S04]  /*4670*/  SYNCS.PHASECHK.TRANS64.TRYWAIT P5, [UR7+0xa8], R12 ;  /* 0x0000a80cff0075a7 */ /* 0x000e6800080a1107 */
[----:B------:R-:W-:Y:S02]  /*4680*/  @!P1 IMAD.IADD R0, R9, 0x1, -R14 ;  /* 0x0000000109009824 */ /* 0x000fe400078e0a0e */
[----:B------:R-:W-:Y:S02]  /*4690*/  @!P1 IMAD.IADD R9, R14, 0x1, -R9 ;  /* 0x000000010e099824 */ /* 0x000fe400078e0a09 */
[----:B------:R-:W-:Y:S02]  /*46a0*/  @!P1 IMAD R13, R0, R3, R13 ;  /* 0x00000003000d9224 */ /* 0x000fe400078e020d */
[----:B------:R-:W-:Y:S01]  /*46b0*/  @!P1 IMAD R8, R9, R10, R8 ;  /* 0x0000000a09089224 */ /* 0x000fe200078e0208 */
[----:B-1----:R-:W-:Y:S06]  /*46c0*/  @!P5 BRA `(.L_x_78) ;  /* 0x0000007000b4d947 */ /* 0x002fec0003800000 */
.L_x_167:
[----:B-1----:R-:W-:Y:S01]  /*46d0*/  @!P4 IADD3 R3, P0, PT, R32, 0x580, RZ ;  /* 0x000005802003c810 */ /* 0x002fe20007f1e0ff */
[----:B------:R-:W-:Y:S01]  /*46e0*/  VOTEU.ALL UP1, P4 ;  /* 0x0000000000ff7886 */ /* 0x000fe20002020000 */
[----:B------:R-:W-:Y:S01]  /*46f0*/  UMOV UR18, 0x0 ;  /* 0x0000000000127882 */ /* 0x000fe20000000000 */
[----:B------:R-:W-:Y:S01]  /*4700*/  UMOV UR19, 0x10000000 ;  /* 0x1000000000137882 */ /* 0x000fe20000000000 */
[----:B------:R-:W-:Y:S01]  /*4710*/  @!P4 R2UR UR9, R3 ;  /* 0x000000000309c2ca */ /* 0x000fe200000e0000 */
[----:B------:R-:W-:Y:S01]  /*4720*/  @!P4 IMAD.X R0, RZ, RZ, R33, P0 ;  /* 0x000000ffff00c224 */ /* 0x000fe200000e0621 */
[----:B------:R-:W-:Y:S01]  /*4730*/  @!UP1 UIADD3 UR10, UPT, UPT, UR34, 0xc0, URZ ;  /* 0x000000c0220a9890 */ /* 0x000fe2000fffe0ff */
[----:B------:R-:W-:Y:S01]  /*4740*/  ISETP.NE.AND P0, PT, R30, 0x2, PT ;  /* 0x000000021e00780c */ /* 0x000fe20003f05270 */
[----:B------:R-:W-:Y:S01]  /*4750*/  UMOV UR11, UR35 ;  /* 0x00000023000b7c82 */ /* 0x000fe20008000000 */
[----:B------:R-:W-:Y:S01]  /*4760*/  UMOV UR12, UR36 ;  /* 0x00000024000c7c82 */ /* 0x000fe20008000000 */
[----:B------:R-:W-:Y:S01]  /*4770*/  @!P4 R2UR UR8, R0 ;  /* 0x000000000008c2ca */ /* 0x000fe200000e0000 */
[----:B------:R-:W-:Y:S01]  /*4780*/  IMAD.IADD R20, R8, 0x1, R147 ;  /* 0x0000000108147824 */ /* 0x000fe200078e0293 */
[----:B------:R-:W-:Y:S01]  /*4790*/  @P3 R2UR UR36, R28 ;  /* 0x000000001c2432ca */ /* 0x000fe200000e0000 */
[----:B------:R-:W-:Y:S01]  /*47a0*/  IMAD.IADD R21, R13, 0x1, R170 ;  /* 0x000000010d157824 */ /* 0x000fe200078e02aa */
[----:B------:R-:W-:Y:S02]  /*47b0*/  SEL R0, RZ, 0x1, P0 ;  /* 0x00000001ff007807 */ /* 0x000fe40000000000 */
[----:B------:R-:W-:Y:S01]  /*47c0*/  LOP3.LUT R31, R31, 0x1, RZ, 0x3c, !PT ;  /* 0x000000011f1f7812 */ /* 0x000fe200078e3cff */
[----:B------:R-:W-:Y:S01]  /*47d0*/  IMAD.U32 R10, RZ, RZ, UR9 ;  /* 0x00000009ff0a7e24 */ /* 0x000fe2000f8e00ff */
[----:B------:R-:W-:Y:S01]  /*47e0*/  @!UP1 UIADD3 UR9, UPT, UPT, UR7, 0x88, URZ ;  /* 0x0000008807099890 */ /* 0x000fe2000fffe0ff */
[----:B------:R-:W-:Y:S02]  /*47f0*/  LOP3.LUT R29, R29, R0, RZ, 0x3c, !PT ;  /* 0x000000001d1d7212 */ /* 0x000fe400078e3cff */
[----:B------:R-:W-:Y:S02]  /*4800*/  SEL R30, R30, RZ, P0 ;  /* 0x000000ff1e1e7207 */ /* 0x000fe40000000000 */
[----:B------:R-:W-:Y:S01]  /*4810*/  IMAD.U32 R11, RZ, RZ, UR8 ;  /* 0x00000008ff0b7e24 */ /* 0x000fe2000f8e00ff */
[----:B------:R-:W-:Y:S01]  /*4820*/  @!P4 R2UR UR14, R10 ;  /* 0x000000000a0ec2ca */ /* 0x000fe200000e0000 */
[----:B------:R-:W-:Y:S01]  /*4830*/  @!UP1 UIADD3 UR8, UPT, UPT, UR7, 0x6200, URZ ;  /* 0x0000620007089890 */ /* 0x000fe2000fffe0ff */
[----:B------:R-:W-:Y:S02]  /*4840*/  VOTEU.ALL UP1, P4 ;  /* 0x0000000000ff7886 */ /* 0x000fe40002020000 */
[----:B------:R-:W-:Y:S11]  /*4850*/  @!P4 R2UR UR15, R11 ;  /* 0x000000000b0fc2ca */ /* 0x000ff600000e0000 */
[----:B------:R-:W-:Y:S02]  /*4860*/  @!UPT UIADD3 URZ, UPT, UPT, URZ, URZ, URZ ;  /* 0x000000fffffff290 */ /* 0x000fe4000fffe0ff */
[----:B------:R2:W-:Y:S01]  /*4870*/  @!UP1 UTMALDG.3D [UR8], [UR14], desc[UR18] ;  /* 0x000012080e0095b4 */ /* 0x0005e20008011000 */
[----:B------:R2:W-:Y:S01]  /*4880*/  @!P4 SYNCS.ARRIVE.TRANS64.RED.A0TR RZ, [UR7+0x88], R23 ;  /* 0x00008817ffffc9a7 */ /* 0x0005e20008300407 */
[----:B------:R-:W-:Y:S01]  /*4890*/  UPLOP3.LUT UP1, UPT, UPT, UPT, UPT, 0x80, 0x8 ;  /* 0x000000000008789c */ /* 0x000fe20003f2f070 */
[----:B------:R-:W-:Y:S01]  /*48a0*/  SYNCS.ARRIVE.TRANS64.RED.A1T0 RZ, [UR13], RZ ;  /* 0x000000ffffff79a7 */ /* 0x000fe2000810040d */
[----:B------:R-:W-:Y:S09]  /*48b0*/  @P3 BRA `(.L_x_79) ;  /* 0xfffffff000943947 */ /* 0x000ff2000383ffff */
[----:B------:R-:W-:-:S04]  /*48c0*/  SHF.L.U32 R3, R31, 0x1f, RZ ;  /* 0x0000001f1f037819 */ /* 0x000fc800000006ff */
[----:B------:R-:W1:Y:S02]  /*48d0*/  SYNCS.PHASECHK.TRANS64.TRYWAIT P0, [UR7+0x90], R3 ;  /* 0x00009003ff0075a7 */ /* 0x000e640008001107 */
[----:B-1----:R-:W-:Y:S05]  /*48e0*/  @!P0 BRA `(.L_x_80) ;  /* 0x0000007000448947 */ /* 0x002fea0003800000 */
.L_x_169:
[----:B------:R-:W3:Y:S02]  /*48f0*/  SYNCS.PHASECHK.TRANS64.TRYWAIT P0, [UR7+0x98], R3 ;  /* 0x00009803ff0075a7 */ /* 0x000ee40008001107 */
[----:B---3--:R-:W-:Y:S05]  /*4900*/  @!P0 BRA `(.L_x_81) ;  /* 0x0000007000548947 */ /* 0x008fea0003800000 */
.L_x_171:
[----:B------:R-:W3:Y:S02]  /*4910*/  SYNCS.PHASECHK.TRANS64.TRYWAIT P0, [UR7+0xa0], R3 ;  /* 0x0000a003ff0075a7 */ /* 0x000ee40008001107 */
[----:B---3--:R-:W-:Y:S05]  /*4920*/  @!P0 BRA `(.L_x_82) ;  /* 0x0000007000648947 */ /* 0x008fea0003800000 */
.L_x_173:
[----:B-1----:R-:W-:-:S07]  /*4930*/  MOV R0, UR7 ;  /* 0x0000000700007c02 */ /* 0x002fce0008000f00 */
.L_x_83:
[----:B-1----:R-:W-:-:S04]  /*4940*/  SHF.L.U32 R3, R31, 0x1f, RZ ;  /* 0x0000001f1f037819 */ /* 0x002fc800000006ff */
[----:B------:R1:W3:Y:S03]  /*4950*/  SYNCS.PHASECHK.TRANS64.TRYWAIT P0, [R0+URZ+0xa8], R3 ;  /* 0x0000a803000075a7 */ /* 0x0002e600080011ff */
[----:B---3--:R-:W-:Y:S05]  /*4960*/  @!P0 NANOSLEEP.SYNCS 0x989680 ;  /* 0x009896800000895d */ /* 0x008fea0003900000 */
[----:B------:R-:W3:Y:S02]  /*4970*/  @!P0 SYNCS.PHASECHK.TRANS64 P0, [R0+URZ+0xa8], R3 ;  /* 0x0000a803000085a7 */ /* 0x000ee400080010ff */
[----:B--23--:R-:W-:Y:S05]  /*4980*/  @P0 EXIT ;  /* 0x000000000000094d */ /* 0x00cfea0003800000 */
[----:B------:R-:W-:Y:S05]  /*4990*/  BRA `(.L_x_83) ;  /* 0xfffffffc00e87947 */ /* 0x000fea000383ffff */
.L_x_68:
[----:B------:R-:W-:-:S06]  /*49a0*/  UISETP.GE.AND UP1, UPT, UR8, 0x4, UPT ;  /* 0x000000040800788c */ /* 0x000fcc000bf26270 */
[----:B------:R-:W-:-:S13]  /*49b0*/  PLOP3.LUT P0, PT, PT, PT, UP1, 0x80, 0x8 ;  /* 0x000000000008781c */ /* 0x000fda0003f0f018 */
[----:B------:R-:W-:Y:S05]  /*49c0*/  @!P0 EXIT ;  /* 0x000000000000894d */ /* 0x000fea0003800000 */
[----:B------:R-:W-:Y:S01]  /*49d0*/  BAR.SYNC.DEFER_BLOCKING 0x6, 0xa0 ;  /* 0x0182800000007b1d */ /* 0x000fe20000010000 */
[C---:B------:R-:W-:Y:S01]  /*49e0*/  IMAD.SHL.U32 R3, R185.reuse, 0x40, RZ ;  /* 0x00000040b9037824 */ /* 0x040fe200078e00ff */
[C---:B------:R-:W-:Y:S01]  /*49f0*/  LOP3.LUT R189, R185.reuse, 0x60, RZ, 0xc0, !PT ;  /* 0x00000060b9bd7812 */ /* 0x040fe200078ec0ff */
[C---:B------:R-:W-:Y:S01]  /*4a00*/  IMAD.SHL.U32 R172, R185.reuse, 0x8, RZ ;  /* 0x00000008b9ac7824 */ /* 0x040fe200078e00ff */
[C---:B------:R-:W-:Y:S01]  /*4a10*/  LOP3.LUT R187, R185.reuse, 0x2, RZ, 0xc0, !PT ;  /* 0x00000002b9bb7812 */ /* 0x040fe200078ec0ff */
[----:B------:R-:W-:Y:S01]  /*4a20*/  IMAD.U32 R79, R185, 0x10000, RZ ;  /* 0x00010000b94f7824 */ /* 0x000fe200078e00ff */
[----:B------:R-:W-:Y:S02]  /*4a30*/  UMOV UR49, 0x400 ;  /* 0x0000040000317882 */ /* 0x000fe40000000000 */
[----:B------:R-:W1:Y:S01]  /*4a40*/  LDC R177, c[0x0][0x370] ;  /* 0x0000dc00ffb17b82 */ /* 0x000e620000000800 */
[----:B------:R-:W-:Y:S01]  /*4a50*/  ULEA UR49, UR37, UR49, 0x18 ;  /* 0x0000003125317291 */ /* 0x000fe2000f8ec0ff */
[----:B------:R-:W-:Y:S01]  /*4a60*/  LOP3.LUT R5, R3, 0x180, RZ, 0xc0, !PT ;  /* 0x0000018003057812 */ /* 0x000fe200078ec0ff */
[----:B------:R-:W-:Y:S01]  /*4a70*/  HFMA2 R191, -RZ, RZ, 0, 0 ;  /* 0x00000000ffbf7431 */ /* 0x000fe200000001ff */
[----:B------:R-:W-:Y:S01]  /*4a80*/  LOP3.LUT R79, R79, 0x600000, RZ, 0xc0, !PT ;  /* 0x006000004f4f7812 */ /* 0x000fe200078ec0ff */
[----:B------:R-:W-:Y:S01]  /*4a90*/  UIADD3 UR4, UPT, UPT, UR49, 0x8200, URZ ;  /* 0x0000820031047890 */ /* 0x000fe2000fffe0ff */
[----:B------:R-:W-:Y:S01]  /*4aa0*/  LOP3.LUT R172, R5, 0x30, R172, 0xf8, !PT ;  /* 0x0000003005ac7812 */ /* 0x000fe200078ef8ac */
[----:B------:R-:W-:Y:S01]  /*4ab0*/  IMAD.MOV.U32 R76, RZ, RZ, RZ ;  /* 0x000000ffff4c7224 */ /* 0x000fe200078e00ff */
[----:B------:R-:W2:Y:S01]  /*4ac0*/  LDC R74, c[0x0][0xb0c] ;  /* 0x0002c300ff4a7b82 */ /* 0x000ea20000000800 */
[----:B------:R-:W-:-:S02]  /*4ad0*/  LOP3.LUT R185, R185, 0x4, RZ, 0xc0, !PT ;  /* 0x00000004b9b97812 */ /* 0x000fc400078ec0ff */
[----:B------:R-:W-:Y:S02]  /*4ae0*/  CS2R R182, SRZ ;  /* 0x0000000000b67805 */ /* 0x000fe4000001ff00 */
[----:B------:R-:W-:Y:S02]  /*4af0*/  LOP3.LUT R172, R172, 0x1e40, R3, 0xf8, !PT ;  /* 0x00001e40acac7812 */ /* 0x000fe400078ef803 */
[----:B------:R-:W-:Y:S02]  /*4b00*/  CS2R R180, SRZ ;  /* 0x0000000000b47805 */ /* 0x000fe4000001ff00 */
[----:B------:R-:W-:Y:S01]  /*4b10*/  IADD3 R184, PT, PT, -R185, 0x2, RZ ;  /* 0x00000002b9b87810 */ /* 0x000fe20007ffe1ff */
[----:B------:R-:W-:Y:S01]  /*4b20*/  IMAD.MOV R176, RZ, RZ, -R187 ;  /* 0x000000ffffb07224 */ /* 0x000fe200078e0abb */
[----:B------:R-:W-:Y:S01]  /*4b30*/  MOV R188, UR4 ;  /* 0x0000000400bc7c02 */ /* 0x000fe20008000f00 */
[----:B------:R-:W4:Y:S01]  /*4b40*/  LDC R174, c[0x0][0xb20] ;  /* 0x0002c800ffae7b82 */ /* 0x000f220000000800 */
[----:B------:R-:W3:Y:S01]  /*4b50*/  LDS R0, [UR49+0x150] ;  /* 0x00015031ff007984 */ /* 0x000ee20008000800 */
[----:B------:R-:W-:Y:S01]  /*4b60*/  VIADD R186, R172, UR49 ;  /* 0x00000031acba7c36 */ /* 0x000fe20008000000 */
[----:B------:R-:W1:Y:S01]  /*4b70*/  LDCU.64 UR52, c[0x0][0x348] ;  /* 0x00006900ff3477ac */ /* 0x000e620008000a00 */
[----:B------:R-:W-:-:S02]  /*4b80*/  IMAD.MOV R175, RZ, RZ, -R185 ;  /* 0x000000ffffaf7224 */ /* 0x000fc400078e0ab9 */
[----:B------:R-:W-:Y:S01]  /*4b90*/  VIADD R186, R186, 0x200 ;  /* 0x00000200baba7836 */ /* 0x000fe20000000000 */
[----:B------:R-:W1:Y:S01]  /*4ba0*/  LDCU.64 UR38, c[0x0][0x888] ;  /* 0x00011100ff2677ac */ /* 0x000e620008000a00 */
[----:B------:R-:W1:Y:S01]  /*4bb0*/  LDC R73, c[0x0][0xb30] ;  /* 0x0002cc00ff497b82 */ /* 0x000e620000000800 */
[----:B------:R-:W1:Y:S01]  /*4bc0*/  LDCU.64 UR44, c[0x0][0x890] ;  /* 0x00011200ff2c77ac */ /* 0x000e620008000a00 */
[----:B------:R-:W-:-:S06]  /*4bd0*/  UIADD3 UR48, UPT, UPT, UR49, 0x200, URZ ;  /* 0x0000020031307890 */ /* 0x000fcc000fffe0ff */
[----:B------:R-:W1:Y:S08]  /*4be0*/  LDC.64 R168, c[0x0][0xb10] ;  /* 0x0002c400ffa87b82 */ /* 0x000e700000000a00 */
[----:B------:R-:W1:Y:S08]  /*4bf0*/  LDC.64 R70, c[0x0][0xb18] ;  /* 0x0002c600ff467b82 */ /* 0x000e700000000a00 */
[----:B------:R-:W1:Y:S08]  /*4c00*/  LDC.64 R68, c[0x0][0xb28] ;  /* 0x0002ca00ff447b82 */ /* 0x000e700000000a00 */
[----:B------:R-:W1:Y:S01]  /*4c10*/  LDC.64 R166, c[0x0][0x8b0] ;  /* 0x00022c00ffa67b82 */ /* 0x000e620000000a00 */
[----:B---3--:R-:W-:-:S07]  /*4c20*/  IMAD.IADD R79, R0, 0x1, R79 ;  /* 0x00000001004f7824 */ /* 0x008fce00078e024f */
[----:B------:R-:W3:Y:S08]  /*4c30*/  LDC.64 R164, c[0x0][0x8a8] ;  /* 0x00022a00ffa47b82 */ /* 0x000ef00000000a00 */
[----:B--2-4-:R-:W1:Y:S02]  /*4c40*/  LDC R178, c[0x0][0x374] ;  /* 0x0000dd00ffb27b82 */ /* 0x014e640000000800 */
.L_x_128:
[C---:B------:R-:W-:Y:S02]  /*4c50*/  LEA R0, R191.reuse, UR49, 0x3 ;  /* 0x00000031bf007c11 */ /* 0x040fe4000f8e18ff */
[----:B------:R-:W-:Y:S02]  /*4c60*/  SHF.L.U32 R3, R182, 0x1f, RZ ;  /* 0x0000001fb6037819 */ /* 0x000fe400000006ff */
[----:B------:R-:W-:Y:S02]  /*4c70*/  LEA R16, R191, UR49, 0x4 ;  /* 0x00000031bf107c11 */ /* 0x000fe4000f8e20ff */
[----:B------:R-:W2:Y:S02]  /*4c80*/  SYNCS.PHASECHK.TRANS64.TRYWAIT P0, [R0+URZ+0xc0], R3 ;  /* 0x0000c003000075a7 */ /* 0x000ea400080011ff */
[----:B-12---:R-:W-:Y:S05]  /*4c90*/  @!P0 BRA `(.L_x_84) ;  /* 0x0000006c00a08947 */ /* 0x006fea0003800000 */
.L_x_174:
[----:B------:R-:W4:Y:S01]  /*4ca0*/  LDC.64 R12, c[0x0][0xb10] ;  /* 0x0002c400ff0c7b82 */ /* 0x000f220000000a00 */
[----:B------:R-:W3:Y:S01]  /*4cb0*/  LDS.128 R16, [R16+0x130] ;  /* 0x0001300010107984 */ /* 0x000ee20000000c00 */
[----:B-1----:R-:W-:Y:S01]  /*4cc0*/  ISETP.NE.AND P1, PT, R73, 0x1, PT ;  /* 0x000000014900780c */ /* 0x002fe20003f25270 */
[----:B--2---:R-:W-:Y:S01]  /*4cd0*/  VIADD R0, R0, 0xd0 ;  /* 0x000000d000007836 */ /* 0x004fe20000000000 */
[----:B------:R-:W-:Y:S04]  /*4ce0*/  ISETP.GE.AND P0, PT, R72, 0x1, PT ;  /* 0x000000014800780c */ /* 0x000fe80003f06270 */
[----:B------:R-:W1:Y:S01]  /*4cf0*/  LDC.64 R10, c[0x0][0xb18] ;  /* 0x0002c600ff0a7b82 */ /* 0x000e620000000a00 */
[----:B------:R-:W-:Y:S01]  /*4d00*/  PRMT R0, RZ, 0x654, R0 ;  /* 0x00000654ff007816 */ /* 0x000fe20000000000 */
[----:B------:R-:W-:Y:S01]  /*4d10*/  @!PT LDS RZ, [RZ] ;  /* 0x00000000fffff984 */ /* 0x000fe20000000800 */
[----:B------:R-:W-:Y:S01]  /*4d20*/  @!PT LDS RZ, [RZ] ;  /* 0x00000000fffff984 */ /* 0x000fe20000000800 */
[----:B------:R-:W-:Y:S01]  /*4d30*/  @!PT LDS RZ, [RZ] ;  /* 0x00000000fffff984 */ /* 0x000fe20000000800 */
[----:B------:R-:W-:Y:S01]  /*4d40*/  @!PT LDS RZ, [RZ] ;  /* 0x00000000fffff984 */ /* 0x000fe20000000800 */
[----:B------:R2:W-:Y:S06]  /*4d50*/  MEMBAR.ALL.CTA ;  /* 0x0000000000007992 */ /* 0x0005ec0000008000 */
[----:B--2---:R-:W2:Y:S01]  /*4d60*/  FENCE.VIEW.ASYNC.S ;  /* 0x00000000000073c6 */ /* 0x004ea20000000000 */
[----:B------:R-:W1:Y:S08]  /*4d70*/  @!P1 LDC R14, c[0x0][0xb20] ;  /* 0x0002c800ff0e9b82 */ /* 0x000e700000000800 */
[----:B------:R-:W1:Y:S01]  /*4d80*/  @!P1 LDC R9, c[0x0][0xb0c] ;  /* 0x0002c300ff099b82 */ /* 0x000e620000000800 */
[----:B--2---:R2:W-:Y:S01]  /*4d90*/  SYNCS.ARRIVE.TRANS64.RED.A1T0 RZ, [R0+URZ], RZ ;  /* 0x000000ff00ff79a7 */ /* 0x0045e200081004ff */
[----:B---3--:R-:W-:Y:S04]  /*4da0*/  LOP3.LUT P4, RZ, R18, 0x1, RZ, 0xc0, !PT ;  /* 0x0000000112ff7812 */ /* 0x008fe8000788c0ff */
[----:B------:R-:W-:Y:S09]  /*4db0*/  P2R R190, PR, RZ, 0x10 ;  /* 0x00000010ffbe7803 */ /* 0x000ff20000000000 */
[----:B------:R-:W-:Y:S02]  /*4dc0*/  @P4 MOV R77, R16 ;  /* 0x00000010004d4202 */ /* 0x000fe40000000f00 */
[----:B------:R-:W-:Y:S01]  /*4dd0*/  @P4 LOP3.LUT R75, R17, 0xffff, RZ, 0xc0, !PT ;  /* 0x0000ffff114b4812 */ /* 0x000fe200078ec0ff */
[----:B--2-4-:R-:W-:Y:S06]  /*4de0*/  @!P0 BRA `(.L_x_85) ;  /* 0x0000000000a48947 */ /* 0x014fec0003800000 */
[----:B------:R-:W-:Y:S01]  /*4df0*/  IMAD.HI.U32 R23, R178, R71, RZ ;  /* 0x00000047b2177227 */ /* 0x000fe200078e00ff */
[----:B------:R-:W-:Y:S02]  /*4e00*/  ISETP.NE.AND P0, PT, R70, 0x1, PT ;  /* 0x000000014600780c */ /* 0x000fe40003f05270 */
[----:B------:R-:W-:Y:S01]  /*4e10*/  ISETP.NE.AND P2, PT, R72, 0x1, PT ;  /* 0x000000014800780c */ /* 0x000fe20003f45270 */
[----:B------:R-:W-:Y:S01]  /*4e20*/  IMAD.HI.U32 R22, R177, R168, RZ ;  /* 0x000000a8b1167227 */ /* 0x000fe200078e00ff */
[----:B------:R-:W-:Y:S02]  /*4e30*/  SHF.R.U32.HI R23, RZ, R174, R23 ;  /* 0x000000aeff177219 */ /* 0x000fe40000011617 */
[----:B------:R-:W-:Y:S01]  /*4e40*/  ISETP.NE.AND P3, PT, R74, 0x1, PT ;  /* 0x000000014a00780c */ /* 0x000fe20003f65270 */
[----:B------:R-:W-:Y:S01]  /*4e50*/  IMAD.HI.U32 R26, R77, R168, RZ ;  /* 0x000000a84d1a7227 */ /* 0x000fe200078e00ff */
[----:B------:R-:W-:Y:S02]  /*4e60*/  SHF.R.U32.HI R22, RZ, R169, R22 ;  /* 0x000000a9ff167219 */ /* 0x000fe40000011616 */
[----:B------:R-:W-:Y:S01]  /*4e70*/  SEL R3, R178, R23, !P0 ;  /* 0x00000017b2037207 */ /* 0x000fe20004000000 */
[----:B------:R-:W-:Y:S01]  /*4e80*/  IMAD.HI.U32 R23, R75, R71, RZ ;  /* 0x000000474b177227 */ /* 0x000fe200078e00ff */
[----:B------:R-:W-:Y:S02]  /*4e90*/  SEL R7, R177, R22, !P3 ;  /* 0x00000016b1077207 */ /* 0x000fe40005800000 */
[----:B------:R-:W-:Y:S01]  /*4ea0*/  SHF.R.U32.HI R26, RZ, R169, R26 ;  /* 0x000000a9ff1a7219 */ /* 0x000fe2000001161a */
[-C--:B------:R-:W-:Y:S04]  /*4eb0*/  IMAD.HI.U32 R22, R3, R68.reuse, RZ ;  /* 0x0000004403167227 */ /* 0x080fe800078e00ff */
[----:B------:R-:W-:Y:S01]  /*4ec0*/  IMAD.HI.U32 R24, R7, R68, RZ ;  /* 0x0000004407187227 */ /* 0x000fe200078e00ff */
[-C--:B------:R-:W-:Y:S02]  /*4ed0*/  @P2 SHF.R.U32.HI R3, RZ, R69.reuse, R22 ;  /* 0x00000045ff032219 */ /* 0x080fe40000011616 */
[----:B------:R-:W-:Y:S02]  /*4ee0*/  SHF.R.U32.HI R22, RZ, R174, R23 ;  /* 0x000000aeff167219 */ /* 0x000fe40000011617 */
[----:B------:R-:W-:Y:S01]  /*4ef0*/  @P2 SHF.R.U32.HI R7, RZ, R69, R24 ;  /* 0x00000045ff072219 */ /* 0x000fe20000011618 */
[C---:B------:R-:W-:Y:S01]  /*4f00*/  IMAD R2, R72.reuse, R3, RZ ;  /* 0x0000000348027224 */ /* 0x040fe200078e02ff */
[----:B------:R-:W-:Y:S02]  /*4f10*/  SEL R5, R75, R22, !P0 ;  /* 0x000000164b057207 */ /* 0x000fe40004000000 */
[----:B------:R-:W-:Y:S01]  /*4f20*/  SEL R3, R77, R26, !P3 ;  /* 0x0000001a4d037207 */ /* 0x000fe20005800000 */
[----:B------:R-:W-:Y:S01]  /*4f30*/  IMAD R4, R72, R7, RZ ;  /* 0x0000000748047224 */ /* 0x000fe200078e02ff */
[C---:B------:R-:W-:Y:S01]  /*4f40*/  ISETP.GE.AND P0, PT, R5.reuse, R2, PT ;  /* 0x000000020500720c */ /* 0x040fe20003f06270 */
[----:B------:R-:W-:Y:S03]  /*4f50*/  IMAD.HI.U32 R6, R5, R68, RZ ;  /* 0x0000004405067227 */ /* 0x000fe600078e00ff */
[----:B------:R-:W-:Y:S01]  /*4f60*/  ISETP.GE.OR P0, PT, R3, R4, P0 ;  /* 0x000000040300720c */ /* 0x000fe20000706670 */
[----:B------:R-:W-:Y:S01]  /*4f70*/  IMAD.MOV R4, RZ, RZ, -R3 ;  /* 0x000000ffff047224 */ /* 0x000fe200078e0a03 */
[-C--:B------:R-:W-:Y:S03]  /*4f80*/  SHF.R.U32.HI R6, RZ, R69.reuse, R6 ;  /* 0x00000045ff067219 */ /* 0x080fe60000011606 */
[----:B------:R-:W-:Y:S01]  /*4f90*/  IMAD R77, R74, R4, R77 ;  /* 0x000000044a4d7224 */ /* 0x000fe200078e024d */
[----:B------:R-:W-:Y:S05]  /*4fa0*/  SEL R15, R5, R6, !P2 ;  /* 0x00000006050f7207 */ /* 0x000fea0005000000 */
[----:B------:R-:W-:Y:S02]  /*4fb0*/  IMAD.MOV R6, RZ, RZ, -R15 ;  /* 0x000000ffff067224 */ /* 0x000fe400078e0a0f */
[C---:B------:R-:W-:Y:S04]  /*4fc0*/  @!P0 IMAD.HI.U32 R2, R3.reuse, R68, RZ ;  /* 0x0000004403028227 */ /* 0x040fe800078e00ff */
[----:B------:R-:W-:Y:S01]  /*4fd0*/  IMAD R6, R72, R6, R5 ;  /* 0x0000000648067224 */ /* 0x000fe200078e0205 */
[----:B------:R-:W-:Y:S04]  /*4fe0*/  @!P0 SHF.R.U32.HI R2, RZ, R69, R2 ;  /* 0x00000045ff028219 */ /* 0x000fe80000011602 */
[----:B------:R-:W-:Y:S02]  /*4ff0*/  @!P0 SEL R0, R3, R2, !P2 ;  /* 0x0000000203008207 */ /* 0x000fe40005000000 */
[----:B------:R-:W-:Y:S02]  /*5000*/  IADD3 R2, PT, PT, -R5, RZ, RZ ;  /* 0x000000ff05027210 */ /* 0x000fe40007ffe1ff */
[----:B------:R-:W-:Y:S01]  /*5010*/  @!P0 IADD3 R8, PT, PT, R15, -R0, RZ ;  /* 0x800000000f088210 */ /* 0x000fe20007ffe0ff */
[----:B------:R-:W-:Y:S02]  /*5020*/  @!P0 IMAD R0, R7, R6, R0 ;  /* 0x0000000607008224 */ /* 0x000fe400078e0200 */
[----:B------:R-:W-:Y:S02]  /*5030*/  IMAD R75, R70, R2, R75 ;  /* 0x00000002464b7224 */ /* 0x000fe400078e024b */
[----:B------:R-:W-:Y:S02]  /*5040*/  @!P0 IMAD R5, R8, R72, R3 ;  /* 0x0000004808058224 */ /* 0x000fe400078e0203 */
[----:B------:R-:W-:Y:S04]  /*5050*/  @!P0 IMAD.MOV.U32 R3, RZ, RZ, R0 ;  /* 0x000000ffff038224 */ /* 0x000fe800078e0000 */
[----:B------:R-:W-:Y:S02]  /*5060*/  IMAD R77, R3, R74, R77 ;  /* 0x0000004a034d7224 */ /* 0x000fe400078e024d */
[----:B------:R-:W-:Y:S07]  /*5070*/  IMAD R75, R5, R70, R75 ;  /* 0x00000046054b7224 */ /* 0x000fee00078e024b */
.L_x_85:
[----:B-1----:R-:W-:Y:S01]  /*5080*/  @!P1 ISETP.NE.AND P0, PT, R10, 0x1, PT ;  /* 0x000000010a00980c */ /* 0x002fe20003f05270 */
[----:B------:R-:W-:Y:S01]  /*5090*/  @!P1 IMAD.HI.U32 R0, R77, R12, RZ ;  /* 0x0000000c4d009227 */ /* 0x000fe200078e00ff */
[----:B------:R-:W-:Y:S01]  /*50a0*/  @!P1 ISETP.NE.AND P2, PT, R9, 0x1, PT ;  /* 0x000000010900980c */ /* 0x000fe20003f45270 */
[----:B------:R-:W-:Y:S01]  /*50b0*/  ULOP3.LUT UP0, URZ, UR48, 0x1b0, URZ, 0xc0, !UPT ;  /* 0x000001b030ff7892 */ /* 0x000fe2000f80c0ff */
[----:B------:R-:W-:Y:S01]  /*50c0*/  R2UR UR42, R21 ;  /* 0x00000000152a72ca */ /* 0x000fe200000e0000 */
[----:B------:R-:W-:Y:S01]  /*50d0*/  @!P1 IMAD.HI.U32 R3, R75, R11, RZ ;  /* 0x0000000b4b039227 */ /* 0x000fe200078e00ff */
[----:B------:R-:W-:Y:S02]  /*50e0*/  @!P1 SHF.R.U32.HI R0, RZ, R13, R0 ;  /* 0x0000000dff009219 */ /* 0x000fe40000011600 */
[----:B------:R-:W-:Y:S01]  /*50f0*/  R2UR UR41, R20 ;  /* 0x00000000142972ca */ /* 0x000fe200000e0000 */
[----:B------:R-:W-:Y:S01]  /*5100*/  VIADD R191, R191, 0x1 ;  /* 0x00000001bfbf7836 */ /* 0x000fe20000000000 */
[----:B------:R-:W-:Y:S02]  /*5110*/  @!P1 SHF.R.U32.HI R2, RZ, R14, R3 ;  /* 0x0000000eff029219 */ /* 0x000fe40000011603 */
[----:B------:R-:W-:Y:S02]  /*5120*/  @!P1 SEL R3, R77, R0, !P2 ;  /* 0x000000004d039207 */ /* 0x000fe40005000000 */
[----:B------:R-:W-:Y:S02]  /*5130*/  @!P1 SEL R2, R75, R2, !P0 ;  /* 0x000000024b029207 */ /* 0x000fe40004000000 */
[----:B------:R-:W-:Y:S01]  /*5140*/  @P4 SHF.R.U32.HI R179, RZ, 0x10, R17 ;  /* 0x00000010ffb34819 */ /* 0x000fe20000011611 */
[----:B------:R-:W-:Y:S02]  /*5150*/  USHF.L.U32 UR42, UR42, 0x7, URZ ;  /* 0x000000072a2a7899 */ /* 0x000fe400080006ff */
[----:B------:R-:W-:Y:S02]  /*5160*/  @!P1 IMAD.IADD R0, R2, 0x1, -R3 ;  /* 0x0000000102009824 */ /* 0x000fe400078e0a03 */
[----:B------:R-:W-:Y:S01]  /*5170*/  @!P1 IMAD.IADD R2, R3, 0x1, -R2 ;  /* 0x0000000103029824 */ /* 0x000fe200078e0a02 */
[----:B------:R-:W-:Y:S01]  /*5180*/  USHF.L.U32 UR41, UR41, 0x8, URZ ;  /* 0x0000000829297899 */ /* 0x000fe200080006ff */
[----:B------:R-:W-:Y:S02]  /*5190*/  @!P1 IMAD R77, R0, R9, R77 ;  /* 0x00000009004d9224 */ /* 0x000fe400078e024d */
[----:B------:R-:W-:Y:S01]  /*51a0*/  @!P1 IMAD R75, R2, R10, R75 ;  /* 0x0000000a024b9224 */ /* 0x000fe200078e024b */
[----:B------:R-:W-:Y:S08]  /*51b0*/  BRA.U !UP0, `(.L_x_86) ;  /* 0x0000000108407547 */ /* 0x000ff0000b800000 */
[----:B------:R-:W1:Y:S01]  /*51c0*/  LDCU.64 UR8, c[0x4][0x88] ;  /* 0x01001100ff0877ac */ /* 0x000e620008000a00 */
[----:B------:R-:W-:Y:S01]  /*51d0*/  MOV R3, 0x0 ;  /* 0x0000000000037802 */ /* 0x000fe20000000f00 */
[----:B------:R-:W-:Y:S02]  /*51e0*/  HFMA2 R12, -RZ, RZ, 0, 5.9604644775390625e-08 ;  /* 0x00000001ff0c7431 */ /* 0x000fe400000001ff */
[----:B------:R-:W-:Y:S02]  /*51f0*/  IMAD.MOV.U32 R8, RZ, RZ, 0x70 ;  /* 0x00000070ff087424 */ /* 0x000fe400078e00ff */
[----:B------:R-:W-:Y:S01]  /*5200*/  IMAD.MOV.U32 R13, RZ, RZ, RZ ;  /* 0x000000ffff0d7224 */ /* 0x000fe200078e00ff */
[----:B------:R-:W2:Y:S01]  /*5210*/  LDCU.64 UR6, c[0x4][0x90] ;  /* 0x01001200ff0677ac */ /* 0x000ea20008000a00 */
[----:B------:R-:W3:Y:S01]  /*5220*/  LDC.64 R2, c[0x4][R3] ;  /* 0x0100000003027b82 */ /* 0x000ee20000000a00 */
[----:B------:R-:W4:Y:S01]  /*5230*/  LDCU.64 UR4, c[0x4][0x8] ;  /* 0x01000100ff0477ac */ /* 0x000f220008000a00 */
[----:B-1----:R-:W-:Y:S01]  /*5240*/  MOV R5, UR9 ;  /* 0x0000000900057c02 */ /* 0x002fe20008000f00 */
[----:B------:R-:W-:Y:S01]  /*5250*/  IMAD.U32 R4, RZ, RZ, UR8 ;  /* 0x00000008ff047e24 */ /* 0x000fe2000f8e00ff */
[----:B--2---:R-:W-:Y:S01]  /*5260*/  MOV R7, UR7 ;  /* 0x0000000700077c02 */ /* 0x004fe20008000f00 */
[----:B------:R-:W-:Y:S01]  /*5270*/  IMAD.U32 R6, RZ, RZ, UR6 ;  /* 0x00000006ff067e24 */ /* 0x000fe2000f8e00ff */
[----:B----4-:R-:W-:Y:S01]  /*5280*/  MOV R11, UR5 ;  /* 0x00000005000b7c02 */ /* 0x010fe20008000f00 */
[----:B------:R-:W-:Y:S02]  /*5290*/  IMAD.U32 R10, RZ, RZ, UR4 ;  /* 0x00000004ff0a7e24 */ /* 0x000fe4000f8e00ff */
[----:B------:R-:W-:Y:S07]  /*52a0*/  LEPC R20, `(.L_x_86) ;  /* 0x000000001014794e */ /* 0x000fee0000000000 */
[----:B---3-5:R-:W-:Y:S05]  /*52b0*/  CALL.ABS.NOINC R2 ;  /* 0x0000000002007343 */ /* 0x028fea0003c00000 */
.L_x_86:
[----:B------:R-:W-:Y:S01]  /*52c0*/  LOP3.LUT P0, RZ, R188, 0x1b0, RZ, 0xc0, !PT ;  /* 0x000001b0bcff7812 */ /* 0x000fe2000780c0ff */
[----:B------:R-:W-:Y:S11]  /*52d0*/  BSSY.RECONVERGENT B6, `(.L_x_87) ;  /* 0x0000013000067945 */ /* 0x000ff60003800200 */
[----:B------:R-:W-:Y:S01]  /*52e0*/  @!UPT UIADD3 URZ, UPT, UPT, URZ, URZ, URZ ;  /* 0x000000fffffff290 */ /* 0x000fe2000fffe0ff */
[----:B------:R-:W-:Y:S05]  /*52f0*/  @!P0 BRA `(.L_x_88) ;  /* 0x0000000000408947 */ /* 0x000fea0003800000 */
        /* <DEDUP_REMOVED lines=16> */
.L_x_88:
[----:B------:R-:W-:Y:S05]  /*5400*/  BSYNC.RECONVERGENT B6 ;  /* 0x0000000000067941 */ /* 0x000fea0003800200 */
.L_x_87:
[----:B------:R-:W-:Y:S01]  /*5410*/  ISETP.NE.U32.AND P4, PT, R166, RZ, PT ;  /* 0x000000ffa600720c */ /* 0x000fe20003f85070 */
[----:B------:R-:W-:Y:S01]  /*5420*/  UISETP.NE.AND UP2, UPT, UR50, URZ, UPT ;  /* 0x000000ff3200728c */ /* 0x000fe2000bf45270 */
[----:B------:R-:W-:Y:S01]  /*5430*/  ISETP.NE.U32.AND P2, PT, RZ, UR38, PT ;  /* 0x00000026ff007c0c */ /* 0x000fe2000bf45070 */
[----:B------:R-:W-:Y:S01]  /*5440*/  UISETP.NE.U32.AND UP1, UPT, UR44, URZ, UPT ;  /* 0x000000ff2c00728c */ /* 0x000fe2000bf25070 */
[----:B------:R-:W-:Y:S01]  /*5450*/  ISETP.NE.AND.EX P4, PT, R167, RZ, PT, P4 ;  /* 0x000000ffa700720c */ /* 0x000fe20003f85340 */
[----:B------:R-:W-:Y:S01]  /*5460*/  UPLOP3.LUT UP0, UPT, UPT, UPT, UPT, 0x40, 0x4 ;  /* 0x000000000004789c */ /* 0x000fe20003f0e870 */
[----:B------:R-:W-:Y:S01]  /*5470*/  ISETP.NE.AND.EX P2, PT, RZ, UR39, PT, P2 ;  /* 0x00000027ff007c0c */ /* 0x000fe2000bf45320 */
[----:B------:R-:W-:Y:S01]  /*5480*/  UISETP.NE.AND.EX UP1, UPT, UR45, URZ, UPT, UP1 ;  /* 0x000000ff2d00728c */ /* 0x000fe2000bf25310 */
[----:B------:R-:W-:Y:S04]  /*5490*/  PLOP3.LUT P1, PT, PT, PT, UP2, 0x80, 0x8 ;  /* 0x000000000008781c */ /* 0x000fe80003f2f028 */
[----:B------:R-:W-:Y:S06]  /*54a0*/  @UP2 UPLOP3.LUT UP0, UPT, UPT, UPT, UP1, 0x80, 0x8 ;  /* 0x000000000008289c */ /* 0x000fec0003f0f010 */
[----:B------:R-:W-:Y:S01]  /*54b0*/  PLOP3.LUT P0, PT, PT, PT, UP0, 0x80, 0x8 ;  /* 0x000000000008781c */ /* 0x000fe20003f0f008 */
[----:B------:R-:W-:Y:S01]  /*54c0*/  @!UPT UIADD3 URZ, UPT, UPT, URZ, URZ, URZ ;  /* 0x000000fffffff290 */ /* 0x000fe2000fffe0ff */
[----:B------:R-:W-:Y:S11]  /*54d0*/  BRA.U !UP1, `(.L_x_89) ;  /* 0x0000000109387547 */ /* 0x000ff6000b800000 */
[----:B------:R-:W-:Y:S01]  /*54e0*/  UISETP.NE.U32.AND UP0, UPT, UR38, URZ, UPT ;  /* 0x000000ff2600728c */ /* 0x000fe2000bf05070 */
[----:B------:R-:W-:Y:S02]  /*54f0*/  HFMA2 R0, -RZ, RZ, 0, 5.9604644775390625e-08 ;  /* 0x00000001ff007431 */ /* 0x000fe400000001ff */
[----:B------:R-:W-:Y:S01]  /*5500*/  IMAD.MOV.U32 R171, RZ, RZ, 0x1 ;  /* 0x00000001ffab7424 */ /* 0x000fe200078e00ff */
[----:B------:R-:W-:Y:S06]  /*5510*/  UISETP.NE.AND.EX UP0, UPT, UR39, URZ, UPT, UP0 ;  /* 0x000000ff2700728c */ /* 0x000fec000bf05300 */
[----:B------:R-:W-:Y:S05]  /*5520*/  PLOP3.LUT P3, PT, PT, PT, UP0, 0x80, 0x8 ;  /* 0x000000000008781c */ /* 0x000fea0003f6f008 */
[----:B------:R-:W1:Y:S01]  /*5530*/  @UP0 LDCU.64 UR6, c[0x0][0x888] ;  /* 0x00011100ff0607ac */ /* 0x000e620008000a00 */
[----:B------:R-:W-:Y:S07]  /*5540*/  @UP0 UIMAD UR4, UR36, UR44, URZ ;  /* 0x0000002c240402a4 */ /* 0x000fee000f8e02ff */
[----:B------:R-:W-:Y:S01]  /*5550*/  @!P3 PRMT R171, R0, 0x7610, R171 ;  /* 0x0000761000abb816 */ /* 0x000fe200000000ab */
[----:B-1----:R-:W-:Y:S03]  /*5560*/  @UP0 UIMAD.WIDE UR6, UR4, 0x4, UR6 ;  /* 0x00000004040608a5 */ /* 0x002fe6000f8e0206 */
[----:B------:R-:W1:Y:S03]  /*5570*/  @!UP0 LDCU UR4, c[0x0][0x880] ;  /* 0x00011000ff0487ac */ /* 0x000e660008000800 */
[----:B------:R-:W-:Y:S01]  /*5580*/  IMAD.U32 R2, RZ, RZ, UR6 ;  /* 0x00000006ff027e24 */ /* 0x000fe2000f8e00ff */
[----:B------:R-:W-:Y:S05]  /*5590*/  MOV R3, UR7 ;  /* 0x0000000700037c02 */ /* 0x000fea0008000f00 */
[----:B-----5:R2:W5:Y:S02]  /*55a0*/  @P3 LDG.E R81, desc[UR46][R2.64] ;  /* 0x0000002e02513981 */ /* 0x020564000c1e1900 */
[----:B-12---:R-:W-:Y:S02]  /*55b0*/  @!P3 IMAD.U32 R81, RZ, RZ, UR4 ;  /* 0x00000004ff51be24 */ /* 0x006fe4000f8e00ff */
.L_x_89:
[----:B------:R-:W-:Y:S05]  /*55c0*/  @!P4 BRA `(.L_x_90) ;  /* 0x000000000020c947 */ /* 0x000fea0003800000 */
[----:B------:R-:W-:Y:S04]  /*55d0*/  ISETP.NE.U32.AND P3, PT, R164, RZ, PT ;  /* 0x000000ffa400720c */ /* 0x000fe80003f65070 */
[----:B------:R-:W-:Y:S11]  /*55e0*/  ISETP.NE.AND.EX P3, PT, R165, RZ, PT, P3 ;  /* 0x000000ffa500720c */ /* 0x000ff60003f65330 */
[----:B------:R-:W-:Y:S02]  /*55f0*/  @!UPT UIADD3 URZ, UPT, UPT, URZ, URZ, URZ ;  /* 0x000000fffffff290 */ /* 0x000fe4000fffe0ff */
[----:B------:R-:W1:Y:S01]  /*5600*/  @P3 LDC.64 R2, c[0x0][0x8a8] ;  /* 0x00022a00ff023b82 */ /* 0x000e620000000a00 */
[----:B------:R-:W-:Y:S04]  /*5610*/  @P3 IMAD R0, R166, UR36, RZ ;  /* 0x00000024a6003c24 */ /* 0x000fe8000f8e02ff */
[----:B-1----:R-:W-:Y:S05]  /*5620*/  @P3 IMAD.WIDE R2, R0, 0x4, R2 ;  /* 0x0000000400023825 */ /* 0x002fea00078e0202 */
[----:B-----5:R1:W5:Y:S02]  /*5630*/  @P3 LDG.E R78, desc[UR46][R2.64] ;  /* 0x0000002e024e3981 */ /* 0x020364000c1e1900 */
[----:B-1----:R-:W2:Y:S02]  /*5640*/  @!P3 LDC R78, c[0x0][0x8a0] ;  /* 0x00022800ff4ebb82 */ /* 0x002ea40000000800 */
.L_x_90:
[----:B-----5:R-:W-:Y:S01]  /*5650*/  FSETP.NEU.AND P4, PT, R81, RZ, PT ;  /* 0x000000ff5100720b */ /* 0x020fe20003f8d000 */
[----:B------:R-:W-:Y:S01]  /*5660*/  BSSY B1, `(.L_x_91) ;  /* 0x0000047000017945 */ /* 0x000fe20003800000 */
[----:B------:R-:W-:Y:S01]  /*5670*/  SEL R5, RZ, 0xffffffff, P2 ;  /* 0xffffffffff057807 */ /* 0x000fe20001000000 */
[----:B------:R-:W-:Y:S01]  /*5680*/  IMAD.MOV.U32 R196, RZ, RZ, 0x1 ;  /* 0x00000001ffc47424 */ /* 0x000fe200078e00ff */
[----:B------:R-:W-:Y:S01]  /*5690*/  LOP3.LUT P3, RZ, R171, 0xff, RZ, 0xc0, !PT ;  /* 0x000000ffabff7812 */ /* 0x000fe2000786c0ff */
[C---:B------:R-:W-:Y:S01]  /*56a0*/  IMAD R80, R76.reuse, 0x100, R79 ;  /* 0x000001004c507824 */ /* 0x040fe200078e024f */
[----:B------:R-:W-:Y:S02]  /*56b0*/  @P1 SEL R0, RZ, 0xffffffff, P4 ;  /* 0xffffffffff001807 */ /* 0x000fe40002000000 */
[----:B------:R-:W-:Y:S02]  /*56c0*/  CS2R R162, SRZ ;  /* 0x0000000000a27805 */ /* 0x000fe4000001ff00 */
[----:B------:R-:W-:Y:S02]  /*56d0*/  LEA R3, R181, UR49, 0x3 ;  /* 0x00000031b5037c11 */ /* 0x000fe4000f8e18ff */
[----:B------:R-:W-:Y:S02]  /*56e0*/  CS2R R160, SRZ ;  /* 0x0000000000a07805 */ /* 0x000fe4000001ff00 */
[----:B------:R-:W-:Y:S02]  /*56f0*/  @P0 SEL R0, R5, R0, !P3 ;  /* 0x0000000005000207 */ /* 0x000fe40005800000 */
[----:B------:R-:W-:Y:S02]  /*5700*/  CS2R R158, SRZ ;  /* 0x00000000009e7805 */ /* 0x000fe4000001ff00 */
[----:B------:R-:W-:Y:S02]  /*5710*/  LEA R193, R76, UR49, 0x3 ;  /* 0x000000314cc17c11 */ /* 0x000fe4000f8e18ff */
[----:B------:R-:W-:Y:S02]  /*5720*/  CS2R R156, SRZ ;  /* 0x00000000009c7805 */ /* 0x000fe4000001ff00 */
[----:B------:R-:W-:Y:S02]  /*5730*/  @P1 LOP3.LUT R0, R0, 0x1, RZ, 0xc0, !PT ;  /* 0x0000000100001812 */ /* 0x000fe400078ec0ff */
[----:B------:R-:W-:Y:S02]  /*5740*/  CS2R R154, SRZ ;  /* 0x00000000009a7805 */ /* 0x000fe4000001ff00 */
[----:B------:R-:W-:Y:S02]  /*5750*/  SHF.L.U32 R2, R183, 0x1f, RZ ;  /* 0x0000001fb7027819 */ /* 0x000fe400000006ff */
[----:B------:R-:W-:Y:S02]  /*5760*/  CS2R R152, SRZ ;  /* 0x0000000000987805 */ /* 0x000fe4000001ff00 */
[----:B------:R-:W-:Y:S02]  /*5770*/  ISETP.NE.U32.OR P6, PT, R0, 0x1, !P1 ;  /* 0x000000010000780c */ /* 0x000fe40004fc5470 */
[----:B------:R-:W-:Y:S02]  /*5780*/  CS2R R150, SRZ ;  /* 0x0000000000967805 */ /* 0x000fe4000001ff00 */
[----:B------:R-:W-:Y:S02]  /*5790*/  PLOP3.LUT P2, PT, PT, PT, UP1, 0x80, 0x8 ;  /* 0x000000000008781c */ /* 0x000fe40003f4f018 */
[----:B------:R-:W-:Y:S02]  /*57a0*/  CS2R R148, SRZ ;  /* 0x0000000000947805 */ /* 0x000fe4000001ff00 */
[----:B------:R-:W-:Y:S02]  /*57b0*/  SEL R0, RZ, 0xffffffff, P4 ;  /* 0xffffffffff007807 */ /* 0x000fe40002000000 */
[----:B------:R-:W-:Y:S03]  /*57c0*/  P2R R198, PR, RZ, 0x40 ;  /* 0x00000040ffc67803 */ /* 0x000fe60000000000 */
[----:B------:R-:W-:Y:S04]  /*57d0*/  @P6 SHF.L.U32 R4, R180, 0x1f, RZ ;  /* 0x0000001fb4046819 */ /* 0x000fe800000006ff */
[----:B------:R-:W-:Y:S01]  /*57e0*/  @P2 SEL R0, R5, R0, !P3 ;  /* 0x0000000005002207 */ /* 0x000fe20005800000 */
[----:B------:R-:W1:Y:S03]  /*57f0*/  @P6 SYNCS.PHASECHK.TRANS64.TRYWAIT P1, [R3+URZ+0x70], R4 ;  /* 0x00007004030065a7 */ /* 0x000e6600080211ff */
[----:B------:R-:W-:Y:S04]  /*5800*/  LOP3.LUT R0, R0, 0x1, RZ, 0xc0, !PT ;  /* 0x0000000100007812 */ /* 0x000fe800078ec0ff */
[----:B------:R-:W-:Y:S04]  /*5810*/  ISETP.NE.U32.AND P5, PT, R0, 0x1, PT ;  /* 0x000000010000780c */ /* 0x000fe80003fa5070 */
[----:B------:R-:W-:Y:S01]  /*5820*/  P2R R197, PR, RZ, 0x20 ;  /* 0x00000020ffc57803 */ /* 0x000fe20000000000 */
[----:B------:R3:W4:Y:S01]  /*5830*/  SYNCS.PHASECHK.TRANS64.TRYWAIT P0, [R193+URZ+0xe0], R2 ;  /* 0x0000e002c10075a7 */ /* 0x00072200080011ff */
[----:B-1----:R-:W-:Y:S01]  /*5840*/  @P6 SEL R196, RZ, 0x1, !P1 ;  /* 0x00000001ffc46807 */ /* 0x002fe20004800000 */
[----:B---3--:R-:W-:Y:S06]  /*5850*/  @!P6 BRA `(.L_x_92) ;  /* 0x00000000009ce947 */ /* 0x008fec0003800000 */
[----:B------:R-:W-:Y:S01]  /*5860*/  @P5 IMAD R6, R181, 0x2000, R186 ;  /* 0x00002000b5065824 */ /* 0x000fe200078e02ba */
[----:B------:R-:W-:Y:S01]  /*5870*/  ISETP.NE.AND P1, PT, R196, RZ, PT ;  /* 0x000000ffc400720c */ /* 0x000fe20003f25270 */
[----:B------:R-:W-:Y:S01]  /*5880*/  BSSY B0, `(.L_x_93) ;  /* 0x0000010000007945 */ /* 0x000fe20003800000 */
[----:B------:R-:W-:Y:S01]  /*5890*/  CS2R R150, SRZ ;  /* 0x0000000000967805 */ /* 0x000fe2000001ff00 */
[--C-:B------:R-:W-:Y:S01]  /*58a0*/  @P5 IMAD R7, R187, -0x10, R6.reuse ;  /* 0xfffffff0bb075824 */ /* 0x100fe200078e0206 */
[----:B------:R-:W-:Y:S01]  /*58b0*/  CS2R R148, SRZ ;  /* 0x0000000000947805 */ /* 0x000fe2000001ff00 */
[----:B------:R-:W-:Y:S01]  /*58c0*/  @P5 IMAD R5, R185, -0x10, R6 ;  /* 0xfffffff0b9055824 */ /* 0x000fe200078e0206 */
[----:B------:R-:W-:Y:S01]  /*58d0*/  CS2R R158, SRZ ;  /* 0x00000000009e7805 */ /* 0x000fe2000001ff00 */
[----:B------:R-:W-:Y:S01]  /*58e0*/  @P5 IMAD R4, R184, 0x10, R7 ;  /* 0x00000010b8045824 */ /* 0x000fe200078e0207 */
[----:B------:R-:W-:Y:S02]  /*58f0*/  CS2R R156, SRZ ;  /* 0x00000000009c7805 */ /* 0x000fe4000001ff00 */
[----:B------:R-:W-:Y:S02]  /*5900*/  CS2R R154, SRZ ;  /* 0x00000000009a7805 */ /* 0x000fe4000001ff00 */
[----:B------:R-:W-:Y:S02]  /*5910*/  CS2R R152, SRZ ;  /* 0x0000000000987805 */ /* 0x000fe4000001ff00 */
[----:B------:R-:W-:Y:S02]  /*5920*/  CS2R R162, SRZ ;  /* 0x0000000000a27805 */ /* 0x000fe4000001ff00 */
[----:B------:R-:W-:Y:S01]  /*5930*/  CS2R R160, SRZ ;  /* 0x0000000000a07805 */ /* 0x000fe2000001ff00 */
[----:B------:R-:W-:Y:S06]  /*5940*/  @P1 BRA `(.L_x_94) ;  /* 0x00000000000c1947 */ /* 0x000fec0003800000 */
[----:B------:R-:W-:Y:S04]  /*5950*/  SHF.L.U32 R0, R180, 0x1f, RZ ;  /* 0x0000001fb4007819 */ /* 0x000fe800000006ff */
[----:B------:R-:W1:Y:S02]  /*5960*/  SYNCS.PHASECHK.TRANS64.TRYWAIT P1, [R3+URZ+0x70], R0 ;  /* 0x00007000030075a7 */ /* 0x000e6400080211ff */
[----:B-1----:R-:W-:Y:S05]  /*5970*/  @!P1 BRA `(.L_x_95) ;  /* 0x00000060007c9947 */ /* 0x002fea0003800000 */
.L_x_94:
[----:B------:R-:W-:Y:S05]  /*5980*/  BSYNC B0 ;  /* 0x0000000000007941 */ /* 0x000fea0003800000 */
.L_x_93:
[----:B------:R-:W-:Y:S01]  /*5990*/  ISETP.NE.AND P1, PT, R197, RZ, PT ;  /* 0x000000ffc500720c */ /* 0x000fe20003f25270 */
[----:B-1----:R-:W-:Y:S02]  /*59a0*/  VIADD R3, R3, 0x90 ;  /* 0x0000009003037836 */ /* 0x002fe40000000000 */
[----:B------:R-:W-:Y:S02]  /*59b0*/  IMAD.U32 R0, RZ, RZ, UR37 ;  /* 0x00000025ff007e24 */ /* 0x000fe4000f8e00ff */
[----:B------:R-:W-:Y:S03]  /*59c0*/  VIADD R181, R181, 0x1 ;  /* 0x00000001b5b57836 */ /* 0x000fe60000000000 */
[----:B------:R-:W-:Y:S05]  /*59d0*/  PRMT R0, R0, 0x654, R3 ;  /* 0x0000065400007816 */ /* 0x000fea0000000003 */
[----:B------:R1:W3:Y:S04]  /*59e0*/  @P1 LDS.128 R148, [R6] ;  /* 0x0000000006941984 */ /* 0x0002e80000000c00 */
[----:B------:R1:W1:Y:S04]  /*59f0*/  @P1 LDS.128 R156, [R5+0x20] ;  /* 0x00002000059c1984 */ /* 0x0002680000000c00 */
[----:B------:R1:W1:Y:S04]  /*5a00*/  @P1 LDS.128 R152, [R7+0x10] ;  /* 0x0000100007981984 */ /* 0x0002680000000c00 */
[----:B------:R1:W1:Y:S01]  /*5a10*/  @P1 LDS.128 R160, [R4+0x10] ;  /* 0x0000100004a01984 */ /* 0x0002620000000c00 */
[C---:B------:R-:W-:Y:S01]  /*5a20*/  ISETP.NE.AND P1, PT, R181.reuse, 0x4, PT ;  /* 0x00000004b500780c */ /* 0x040fe20003f25270 */
[----:B------:R-:W-:Y:S01]  /*5a30*/  @!PT LDS RZ, [RZ] ;  /* 0x00000000fffff984 */ /* 0x000fe20000000800 */
[----:B------:R-:W-:Y:S01]  /*5a40*/  @!PT LDS RZ, [RZ] ;  /* 0x00000000fffff984 */ /* 0x000fe20000000800 */
[----:B------:R-:W-:Y:S01]  /*5a50*/  @!PT LDS RZ, [RZ] ;  /* 0x00000000fffff984 */ /* 0x000fe20000000800 */
[----:B------:R-:W-:Y:S01]  /*5a60*/  @!PT LDS RZ, [RZ] ;  /* 0x00000000fffff984 */ /* 0x000fe20000000800 */
[----:B------:R5:W-:Y:S06]  /*5a70*/  MEMBAR.ALL.CTA ;  /* 0x0000000000007992 */ /* 0x000bec0000008000 */
[----:B-----5:R-:W5:Y:S01]  /*5a80*/  FENCE.VIEW.ASYNC.S ;  /* 0x00000000000073c6 */ /* 0x020f620000000000 */
[----:B------:R-:W-:Y:S02]  /*5a90*/  SEL R3, RZ, 0x1, P1 ;  /* 0x00000001ff037807 */ /* 0x000fe40000800000 */
[----:B------:R-:W-:Y:S02]  /*5aa0*/  SEL R181, R181, RZ, P1 ;  /* 0x000000ffb5b57207 */ /* 0x000fe40000800000 */
[----:B------:R-:W-:Y:S01]  /*5ab0*/  LOP3.LUT R180, R180, R3, RZ, 0x3c, !PT ;  /* 0x00000003b4b47212 */ /* 0x000fe200078e3cff */
[----:B-----5:R1:W-:Y:S06]  /*5ac0*/  SYNCS.ARRIVE.TRANS64.RED.A1T0 RZ, [R0+URZ], RZ ;  /* 0x000000ff00ff79a7 */ /* 0x0203ec00081004ff */
.L_x_92:
[----:B------:R-:W-:Y:S05]  /*5ad0*/  BSYNC B1 ;  /* 0x0000000000017941 */ /* 0x000fea0003800000 */
.L_x_91:
[----:B-1----:R-:W-:Y:S04]  /*5ae0*/  SHF.R.U32.HI R0, RZ, 0x15, R80 ;  /* 0x00000015ff007819 */ /* 0x002fe80000011650 */
[----:B------:R-:W-:Y:S01]  /*5af0*/  LOP3.LUT P1, RZ, R0, 0x3, R173, 0x48, !PT ;  /* 0x0000000300ff7812 */ /* 0x000fe200078248ad */
[----:B------:R-:W-:Y:S01]  /*5b00*/  @!UPT UIADD3 URZ, UPT, UPT, URZ, URZ, URZ ;  /* 0x000000fffffff290 */ /* 0x000fe2000fffe0ff */
[----:B----4-:R-:W-:Y:S11]  /*5b10*/  @P0 BRA `(.L_x_96) ;  /* 0x0000000000080947 */ /* 0x010ff60003800000 */
[----:B------:R-:W1:Y:S02]  /*5b20*/  SYNCS.PHASECHK.TRANS64.TRYWAIT P0, [R193+URZ+0xe0], R2 ;  /* 0x0000e002c10075a7 */ /* 0x000e6400080011ff */
[----:B-1----:R-:W-:Y:S05]  /*5b30*/  @!P0 BRA `(.L_x_97) ;  /* 0x0000006000208947 */ /* 0x002fea0003800000 */
.L_x_96:
[----:B------:R-:W-:Y:S04]  /*5b40*/  BSSY.RECONVERGENT B6, `(.L_x_98) ;  /* 0x0000012000067945 */ /* 0x000fe80003800200 */
[----:B------:R-:W-:Y:S05]  /*5b50*/  @!P1 BRA `(.L_x_99) ;  /* 0x0000000000409947 */ /* 0x000fea0003800000 */
[----:B------:R-:W4:Y:S01]  /*5b60*/  LDCU.64 UR8, c[0x4][0x78] ;  /* 0x01000f00ff0877ac */ /* 0x000f220008000a00 */
[----:B------:R-:W-:Y:S01]  /*5b70*/  MOV R3, 0x0 ;  /* 0x0000000000037802 */ /* 0x000fe20000000f00 */
[----:B------:R-:W-:Y:S02]  /*5b80*/  HFMA2 R12, -RZ, RZ, 0, 5.9604644775390625e-08 ;  /* 0x00000001ff0c7431 */ /* 0x000fe400000001ff */
[----:B------:R-:W-:Y:S02]  /*5b90*/  IMAD.MOV.U32 R8, RZ, RZ, 0x192 ;  /* 0x00000192ff087424 */ /* 0x000fe400078e00ff */
[----:B------:R-:W-:Y:S01]  /*5ba0*/  IMAD.MOV.U32 R13, RZ, RZ, RZ ;  /* 0x000000ffff0d7224 */ /* 0x000fe200078e00ff */
[----:B------:R-:W5:Y:S01]  /*5bb0*/  LDCU.64 UR6, c[0x4][0x80] ;  /* 0x01001000ff0677ac */ /* 0x000f620008000a00 */
[----:B-1----:R-:W1:Y:S01]  /*5bc0*/  LDC.64 R2, c[0x4][R3] ;  /* 0x0100000003027b82 */ /* 0x002e620000000a00 */
[----:B------:R-:W2:Y:S01]  /*5bd0*/  LDCU.64 UR4, c[0x4][0x18] ;  /* 0x01000300ff0477ac */ /* 0x000ea20008000a00 */
[----:B----4-:R-:W-:Y:S01]  /*5be0*/  MOV R5, UR9 ;  /* 0x0000000900057c02 */ /* 0x010fe20008000f00 */
[----:B------:R-:W-:Y:S01]  /*5bf0*/  IMAD.U32 R4, RZ, RZ, UR8 ;  /* 0x00000008ff047e24 */ /* 0x000fe2000f8e00ff */
[----:B-----5:R-:W-:Y:S01]  /*5c00*/  MOV R7, UR7 ;  /* 0x0000000700077c02 */ /* 0x020fe20008000f00 */
[----:B------:R-:W-:Y:S01]  /*5c10*/  IMAD.U32 R6, RZ, RZ, UR6 ;  /* 0x00000006ff067e24 */ /* 0x000fe2000f8e00ff */
[----:B--2---:R-:W-:Y:S01]  /*5c20*/  MOV R11, UR5 ;  /* 0x00000005000b7c02 */ /* 0x004fe20008000f00 */
[----:B------:R-:W-:Y:S02]  /*5c30*/  IMAD.U32 R10, RZ, RZ, UR4 ;  /* 0x00000004ff0a7e24 */ /* 0x000fe4000f8e00ff */
[----:B------:R-:W-:Y:S07]  /*5c40*/  LEPC R20, `(.L_x_99) ;  /* 0x000000001014794e */ /* 0x000fee0000000000 */
[----:B-1-3--:R-:W-:Y:S05]  /*5c50*/  CALL.ABS.NOINC R2 ;  /* 0x0000000002007343 */ /* 0x00afea0003c00000 */
.L_x_99:
[----:B------:R-:W-:Y:S05]  /*5c60*/  BSYNC.RECONVERGENT B6 ;  /* 0x0000000000067941 */ /* 0x000fea0003800200 */
.L_x_98:
[-C--:B---3--:R-:W-:Y:S01]  /*5c70*/  F2FP.F16.E4M3.UNPACK_B R83, R148.reuse ;  /* 0x00000094ff53723e */ /* 0x088fe200020006ff */
[----:B------:R-:W-:Y:S05]  /*5c80*/  WARPSYNC.ALL ;  /* 0x0000000000007948 */ /* 0x000fea0003800000 */
[----:B------:R-:W-:Y:S01]  /*5c90*/  R2UR UR4, R80 ;  /* 0x00000000500472ca */ /* 0x000fe200000e0000 */
[--C-:B------:R-:W-:Y:S01]  /*5ca0*/  HADD2.F32 R82, -RZ, R83.reuse.H0_H0 ;  /* 0x20000053ff527230 */ /* 0x100fe20000004100 */
[----:B------:R-:W-:Y:S01]  /*5cb0*/  F2FP.F16.E4M3.UNPACK_B R85, R148.H1 ;  /* 0x00000094ff55723e */ /* 0x000fe200030006ff */
[----:B------:R-:W-:Y:S01]  /*5cc0*/  HADD2.F32 R83, -RZ, R83.H1_H1 ;  /* 0x30000053ff537230 */ /* 0x000fe20000004100 */
[-C--:B------:R-:W-:Y:S01]  /*5cd0*/  F2FP.F16.E4M3.UNPACK_B R87, R149.reuse ;  /* 0x00000095ff57723e */ /* 0x080fe200020006ff */
[----:B------:R-:W-:Y:S01]  /*5ce0*/  BSSY.RECONVERGENT B0, `(.L_x_100) ;  /* 0x000011d000007945 */ /* 0x000fe20003800200 */
[----:B------:R-:W-:Y:S01]  /*5cf0*/  F2FP.F16.E4M3.UNPACK_B R89, R149.H1 ;  /* 0x00000095ff59723e */ /* 0x000fe200030006ff */
[----:B------:R-:W-:Y:S01]  /*5d00*/  HADD2.F32 R84, -RZ, R85.H0_H0 ;  /* 0x20000055ff547230 */ /* 0x000fe20000004100 */
[-C--:B------:R-:W-:Y:S01]  /*5d10*/  F2FP.F16.E4M3.UNPACK_B R91, R150.reuse ;  /* 0x00000096ff5b723e */ /* 0x080fe200020006ff */
[----:B------:R-:W-:Y:S01]  /*5d20*/  HADD2.F32 R88, -RZ, R87.H1_H1 ;  /* 0x30000057ff587230 */ /* 0x000fe20000004100 */
[----:B------:R-:W-:Y:S01]  /*5d30*/  F2FP.F16.E4M3.UNPACK_B R93, R150.H1 ;  /* 0x00000096ff5d723e */ /* 0x000fe200030006ff */
[----:B------:R-:W-:Y:S01]  /*5d40*/  HADD2.F32 R86, -RZ, R85.H1_H1 ;  /* 0x30000055ff567230 */ /* 0x000fe20000004100 */
[-C--:B------:R-:W-:Y:S01]  /*5d50*/  F2FP.F16.E4M3.UNPACK_B R95, R151.reuse ;  /* 0x00000097ff5f723e */ /* 0x080fe200020006ff */
[----:B------:R-:W2:Y:S01]  /*5d60*/  LDTM.x64 R4, tmem[UR4] ;  /* 0x00000004000479ee */ /* 0x000ea20008340000 */
[----:B------:R-:W-:Y:S01]  /*5d70*/  F2FP.F16.E4M3.UNPACK_B R97, R151.H1 ;  /* 0x00000097ff61723e */ /* 0x000fe200030006ff */
[----:B------:R-:W-:Y:S01]  /*5d80*/  HADD2.F32 R85, -RZ, R87.H0_H0 ;  /* 0x20000057ff557230 */ /* 0x000fe20000004100 */
[-C--:B------:R-:W-:Y:S01]  /*5d90*/  F2FP.F16.E4M3.UNPACK_B R99, R152.reuse ;  /* 0x00000098ff63723e */ /* 0x080fe200020006ff */
[----:B------:R-:W-:Y:S01]  /*5da0*/  HADD2.F32 R87, -RZ, R89.H0_H0 ;  /* 0x20000059ff577230 */ /* 0x000fe20000004100 */
[----:B------:R-:W-:Y:S01]  /*5db0*/  F2FP.F16.E4M3.UNPACK_B R101, R152.H1 ;  /* 0x00000098ff65723e */ /* 0x000fe200030006ff */
[----:B------:R-:W-:Y:S01]  /*5dc0*/  HADD2.F32 R92, -RZ, R91.H1_H1 ;  /* 0x3000005bff5c7230 */ /* 0x000fe20000004100 */
[----:B------:R-:W-:Y:S01]  /*5dd0*/  SHF.L.U32 R199, R176, 0x4, RZ ;  /* 0x00000004b0c77819 */ /* 0x000fe200000006ff */
[----:B------:R-:W-:Y:S01]  /*5de0*/  HADD2.F32 R96, -RZ, R95.H1_H1 ;  /* 0x3000005fff607230 */ /* 0x000fe20000004100 */
[----:B------:R-:W-:Y:S01]  /*5df0*/  SHF.L.U32 R207, R175, 0x4, RZ ;  /* 0x00000004afcf7819 */ /* 0x000fe200000006ff */
[----:B------:R-:W-:Y:S01]  /*5e00*/  HADD2.F32 R100, -RZ, R99.H1_H1 ;  /* 0x30000063ff647230 */ /* 0x000fe20000004100 */
[----:B------:R-:W-:Y:S01]  /*5e10*/  IADD3 R192, PT, PT, R186, R199, RZ ;  /* 0x000000c7bac07210 */ /* 0x000fe20007ffe0ff */
[----:B------:R-:W-:Y:S01]  /*5e20*/  HADD2.F32 R90, -RZ, R89.H1_H1 ;  /* 0x30000059ff5a7230 */ /* 0x000fe20000004100 */
[----:B------:R-:W-:Y:S01]  /*5e30*/  SHF.L.U32 R205, R184, 0x4, RZ ;  /* 0x00000004b8cd7819 */ /* 0x000fe200000006ff */
[----:B------:R-:W-:Y:S01]  /*5e40*/  HADD2.F32 R89, -RZ, R91.H0_H0 ;  /* 0x2000005bff597230 */ /* 0x000fe20000004100 */
[-C--:B------:R-:W-:Y:S01]  /*5e50*/  F2FP.F16.E4M3.UNPACK_B R103, R153.reuse ;  /* 0x00000099ff67723e */ /* 0x080fe200020006ff */
[--C-:B------:R-:W-:Y:S01]  /*5e60*/  HADD2.F32 R91, -RZ, R93.reuse.H0_H0 ;  /* 0x2000005dff5b7230 */ /* 0x100fe20000004100 */
[----:B------:R-:W-:Y:S01]  /*5e70*/  IADD3 R194, PT, PT, R205, R192, RZ ;  /* 0x000000c0cdc27210 */ /* 0x000fe20007ffe0ff */
[----:B------:R-:W-:Y:S01]  /*5e80*/  HADD2.F32 R94, -RZ, R93.H1_H1 ;  /* 0x3000005dff5e7230 */ /* 0x000fe20000004100 */
[----:B------:R-:W-:Y:S01]  /*5e90*/  F2FP.F16.E4M3.UNPACK_B R105, R153.H1 ;  /* 0x00000099ff69723e */ /* 0x000fe200030006ff */
[----:B------:R-:W-:Y:S01]  /*5ea0*/  HADD2.F32 R93, -RZ, R95.H0_H0 ;  /* 0x2000005fff5d7230 */ /* 0x000fe20000004100 */
[-C--:B------:R-:W-:Y:S01]  /*5eb0*/  F2FP.F16.E4M3.UNPACK_B R107, R154.reuse ;  /* 0x0000009aff6b723e */ /* 0x080fe200020006ff */
[----:B------:R-:W-:Y:S01]  /*5ec0*/  HADD2.F32 R104, -RZ, R103.H1_H1 ;  /* 0x30000067ff687230 */ /* 0x000fe20000004100 */
[----:B------:R-:W-:Y:S01]  /*5ed0*/  F2FP.F16.E4M3.UNPACK_B R109, R154.H1 ;  /* 0x0000009aff6d723e */ /* 0x000fe200030006ff */
[C---:B--2---:R-:W-:Y:S01]  /*5ee0*/  FMUL R0, R78.reuse, R4 ;  /* 0x000000044e007220 */ /* 0x044fe20000400000 */
[C---:B-1----:R-:W-:Y:S01]  /*5ef0*/  FMUL R2, R78.reuse, R5 ;  /* 0x000000054e027220 */ /* 0x042fe20000400000 */
[C---:B------:R-:W-:Y:S01]  /*5f00*/  FMUL R4, R78.reuse, R8 ;  /* 0x000000084e047220 */ /* 0x040fe20000400000 */
[C---:B------:R-:W-:Y:S01]  /*5f10*/  FMUL R5, R78.reuse, R9 ;  /* 0x000000094e057220 */ /* 0x040fe20000400000 */
[C---:B------:R-:W-:Y:S01]  /*5f20*/  FFMA R0, R81.reuse, R82, R0 ;  /* 0x0000005251007223 */ /* 0x040fe20000000000 */
[C---:B------:R-:W-:Y:S01]  /*5f30*/  FFMA R2, R81.reuse, R83, R2 ;  /* 0x0000005351027223 */ /* 0x040fe20000000002 */
[C---:B------:R-:W-:Y:S01]  /*5f40*/  FMUL R8, R78.reuse, R12 ;  /* 0x0000000c4e087220 */ /* 0x040fe20000400000 */
[C---:B------:R-:W-:Y:S01]  /*5f50*/  FMUL R9, R78.reuse, R13 ;  /* 0x0000000d4e097220 */ /* 0x040fe20000400000 */
[C---:B------:R-:W-:Y:S01]  /*5f60*/  FMUL R12, R78.reuse, R16 ;  /* 0x000000104e0c7220 */ /* 0x040fe20000400000 */
[C---:B------:R-:W-:Y:S01]  /*5f70*/  FMUL R13, R78.reuse, R17 ;  /* 0x000000114e0d7220 */ /* 0x040fe20000400000 */
[C---:B------:R-:W-:Y:S01]  /*5f80*/  FMUL R16, R78.reuse, R20 ;  /* 0x000000144e107220 */ /* 0x040fe20000400000 */
[C---:B------:R-:W-:Y:S01]  /*5f90*/  FMUL R17, R78.reuse, R21 ;  /* 0x000000154e117220 */ /* 0x040fe20000400000 */
[C---:B------:R-:W-:Y:S01]  /*5fa0*/  FMUL R20, R78.reuse, R24 ;  /* 0x000000184e147220 */ /* 0x040fe20000400000 */
[C---:B------:R-:W-:Y:S01]  /*5fb0*/  FMUL R21, R78.reuse, R25 ;  /* 0x000000194e157220 */ /* 0x040fe20000400000 */
[----:B------:R-:W-:Y:S02]  /*5fc0*/  HADD2.F32 R108, -RZ, R107.H1_H1 ;  /* 0x3000006bff6c7230 */ /* 0x000fe40000004100 */
[C---:B------:R-:W-:Y:S01]  /*5fd0*/  FMUL R24, R78.reuse, R28 ;  /* 0x0000001c4e187220 */ /* 0x040fe20000400000 */
[C---:B------:R-:W-:Y:S01]  /*5fe0*/  FMUL R25, R78.reuse, R29 ;  /* 0x0000001d4e197220 */ /* 0x040fe20000400000 */
[C---:B------:R-:W-:Y:S01]  /*5ff0*/  FMUL R28, R78.reuse, R32 ;  /* 0x000000204e1c7220 */ /* 0x040fe20000400000 */
[C---:B------:R-:W-:Y:S01]  /*6000*/  FMUL R29, R78.reuse, R33 ;  /* 0x000000214e1d7220 */ /* 0x040fe20000400000 */
[C---:B------:R-:W-:Y:S01]  /*6010*/  FMUL R32, R78.reuse, R36 ;  /* 0x000000244e207220 */ /* 0x040fe20000400000 */
[----:B------:R-:W-:Y:S01]  /*6020*/  F2FP.F16.E4M3.UNPACK_B R111, R155 ;  /* 0x0000009bff6f723e */ /* 0x000fe200020006ff */
[C---:B------:R-:W-:Y:S01]  /*6030*/  FMUL R33, R78.reuse, R37 ;  /* 0x000000254e217220 */ /* 0x040fe20000400000 */
[C---:B------:R-:W-:Y:S01]  /*6040*/  FMUL R36, R78.reuse, R40 ;  /* 0x000000284e247220 */ /* 0x040fe20000400000 */
[----:B------:R-:W-:Y:S01]  /*6050*/  F2FP.F16.E4M3.UNPACK_B R113, R155.H1 ;  /* 0x0000009bff71723e */ /* 0x000fe200030006ff */
[C---:B------:R-:W-:Y:S01]  /*6060*/  FMUL R37, R78.reuse, R41 ;  /* 0x000000294e257220 */ /* 0x040fe20000400000 */
[----:B------:R-:W-:Y:S02]  /*6070*/  HADD2.F32 R112, -RZ, R111.H1_H1 ;  /* 0x3000006fff707230 */ /* 0x000fe40000004100 */
        /* <DEDUP_REMOVED lines=26> */
[C---:B------:R-:W-:Y:S01]  /*6220*/  FFMA R3, R81.reuse, R84, R3 ;  /* 0x0000005451037223 */ /* 0x040fe20000000003 */
[C---:B------:R-:W-:Y:S01]  /*6230*/  FFMA R7, R81.reuse, R86, R7 ;  /* 0x0000005651077223 */ /* 0x040fe20000000007 */
[----:B------:R-:W-:Y:S01]  /*6240*/  F2FP.F16.E4M3.UNPACK_B R131, R160 ;  /* 0x000000a0ff83723e */ /* 0x000fe200020006ff */
[C---:B------:R-:W-:Y:S01]  /*6250*/  FFMA R4, R81.reuse, R85, R4 ;  /* 0x0000005551047223 */ /* 0x040fe20000000004 */
[C---:B------:R-:W-:Y:S01]  /*6260*/  FFMA R5, R81.reuse, R88, R5 ;  /* 0x0000005851057223 */ /* 0x040fe20000000005 */
[----:B------:R-:W-:Y:S01]  /*6270*/  F2FP.F16.E4M3.UNPACK_B R133, R160.H1 ;  /* 0x000000a0ff85723e */ /* 0x000fe200030006ff */
[----:B------:R-:W-:Y:S01]  /*6280*/  FFMA R6, R81, R87, R6 ;  /* 0x0000005751067223 */ /* 0x000fe20000000006 */
[----:B------:R-:W-:Y:S01]  /*6290*/  F2FP.SATFINITE.E4M3.F32.PACK_AB_MERGE_C R195, R7, R3, RZ ;  /* 0x0000000307c3723e */ /* 0x000fe200048070ff */
[----:B------:R-:W-:Y:S02]  /*62a0*/  HADD2.F32 R128, -RZ, R127.H1_H1 ;  /* 0x3000007fff807230 */ /* 0x000fe40000004100 */
[----:B------:R-:W-:Y:S01]  /*62b0*/  FMUL R11, R78, R11 ;  /* 0x0000000b4e0b7220 */ /* 0x000fe20000400000 */
[----:B------:R-:W-:Y:S01]  /*62c0*/  HADD2.F32 R132, -RZ, R131.H1_H1 ;  /* 0x30000083ff847230 */ /* 0x000fe20000004100 */
[----:B------:R-:W-:Y:S01]  /*62d0*/  F2FP.SATFINITE.E4M3.F32.PACK_AB_MERGE_C R200, R2, R0, R195 ;  /* 0x0000000002c8723e */ /* 0x000fe200048070c3 */
[----:B------:R-:W-:Y:S01]  /*62e0*/  FMUL R10, R78, R14 ;  /* 0x0000000e4e0a7220 */ /* 0x000fe20000400000 */
[----:B------:R-:W-:Y:S01]  /*62f0*/  IADD3 R195, PT, PT, R186, R207, RZ ;  /* 0x000000cfbac37210 */ /* 0x000fe20007ffe0ff */
[C---:B------:R-:W-:Y:S01]  /*6300*/  FFMA R11, R81.reuse, R90, R11 ;  /* 0x0000005a510b7223 */ /* 0x040fe2000000000b */
[C---:B------:R-:W-:Y:S01]  /*6310*/  FFMA R8, R81.reuse, R89, R8 ;  /* 0x0000005951087223 */ /* 0x040fe20000000008 */
[C---:B------:R-:W-:Y:S01]  /*6320*/  FFMA R9, R81.reuse, R92, R9 ;  /* 0x0000005c51097223 */ /* 0x040fe20000000009 */
[--C-:B------:R-:W-:Y:S02]  /*6330*/  HADD2.F32 R95, -RZ, R97.reuse.H0_H0 ;  /* 0x20000061ff5f7230 */ /* 0x100fe40000004100 */
[----:B------:R-:W-:Y:S01]  /*6340*/  FFMA R10, R81, R91, R10 ;  /* 0x0000005b510a7223 */ /* 0x000fe2000000000a */
[----:B------:R-:W-:Y:S01]  /*6350*/  F2FP.SATFINITE.E4M3.F32.PACK_AB_MERGE_C R201, R11, R6, RZ ;  /* 0x000000060bc9723e */ /* 0x000fe200048070ff */
[C---:B------:R-:W-:Y:S01]  /*6360*/  FMUL R15, R78.reuse, R15 ;  /* 0x0000000f4e0f7220 */ /* 0x040fe20000400000 */
[----:B------:R-:W-:Y:S02]  /*6370*/  HADD2.F32 R98, -RZ, R97.H1_H1 ;  /* 0x30000061ff627230 */ /* 0x000fe40000004100 */
[C---:B------:R-:W-:Y:S01]  /*6380*/  FMUL R14, R78.reuse, R18 ;  /* 0x000000124e0e7220 */ /* 0x040fe20000400000 */
[----:B------:R-:W-:Y:S01]  /*6390*/  F2FP.SATFINITE.E4M3.F32.PACK_AB_MERGE_C R201, R5, R4, R201 ;  /* 0x0000000405c9723e */ /* 0x000fe200048070c9 */
[----:B------:R-:W-:Y:S02]  /*63a0*/  HADD2.F32 R97, -RZ, R99.H0_H0 ;  /* 0x20000063ff617230 */ /* 0x000fe40000004100 */
[C---:B------:R-:W-:Y:S01]  /*63b0*/  FFMA R15, R81.reuse, R94, R15 ;  /* 0x0000005e510f7223 */ /* 0x040fe2000000000f */
[C---:B------:R-:W-:Y:S01]  /*63c0*/  FFMA R12, R81.reuse, R93, R12 ;  /* 0x0000005d510c7223 */ /* 0x040fe2000000000c */
[----:B------:R-:W-:Y:S01]  /*63d0*/  FFMA R13, R81, R96, R13 ;  /* 0x00000060510d7223 */ /* 0x000fe2000000000d */
[----:B------:R-:W-:Y:S01]  /*63e0*/  F2FP.F16.E4M3.UNPACK_B R135, R161 ;  /* 0x000000a1ff87723e */ /* 0x000fe200020006ff */
[--C-:B------:R-:W-:Y:S01]  /*63f0*/  HADD2.F32 R99, -RZ, R101.reuse.H0_H0 ;  /* 0x20000065ff637230 */ /* 0x100fe20000004100 */
[----:B------:R-:W-:Y:S01]  /*6400*/  F2FP.SATFINITE.E4M3.F32.PACK_AB_MERGE_C R202, R15, R10, RZ ;  /* 0x0000000a0fca723e */ /* 0x000fe200048070ff */
[----:B------:R-:W-:Y:S01]  /*6410*/  FFMA R14, R81, R95, R14 ;  /* 0x0000005f510e7223 */ /* 0x000fe2000000000e */
[C---:B------:R-:W-:Y:S01]  /*6420*/  FMUL R19, R78.reuse, R19 ;  /* 0x000000134e137220 */ /* 0x040fe20000400000 */
[----:B------:R-:W-:Y:S01]  /*6430*/  HADD2.F32 R102, -RZ, R101.H1_H1 ;  /* 0x30000065ff667230 */ /* 0x000fe20000004100 */
[----:B------:R-:W-:Y:S01]  /*6440*/  F2FP.SATFINITE.E4M3.F32.PACK_AB_MERGE_C R202, R9, R8, R202 ;  /* 0x0000000809ca723e */ /* 0x000fe200048070ca */
[----:B------:R-:W-:Y:S02]  /*6450*/  HADD2.F32 R101, -RZ, R103.H0_H0 ;  /* 0x20000067ff657230 */ /* 0x000fe40000004100 */
[C---:B------:R-:W-:Y:S01]  /*6460*/  FFMA R19, R81.reuse, R98, R19 ;  /* 0x0000006251137223 */ /* 0x040fe20000000013 */
[C---:B------:R-:W-:Y:S01]  /*6470*/  FFMA R16, R81.reuse, R97, R16 ;  /* 0x0000006151107223 */ /* 0x040fe20000000010 */
[----:B------:R-:W-:Y:S01]  /*6480*/  FFMA R17, R81, R100, R17 ;  /* 0x0000006451117223 */ /* 0x000fe20000000011 */
[----:B------:R-:W-:Y:S02]  /*6490*/  HADD2.F32 R136, -RZ, R135.H1_H1 ;  /* 0x30000087ff887230 */ /* 0x000fe40000004100 */
[C---:B------:R-:W-:Y:S01]  /*64a0*/  FMUL R18, R78.reuse, R22 ;  /* 0x000000164e127220 */ /* 0x040fe20000400000 */
[----:B------:R-:W-:Y:S01]  /*64b0*/  F2FP.F16.E4M3.UNPACK_B R137, R161.H1 ;  /* 0x000000a1ff89723e */ /* 0x000fe200030006ff */
[C---:B------:R-:W-:Y:S01]  /*64c0*/  FMUL R23, R78.reuse, R23 ;  /* 0x000000174e177220 */ /* 0x040fe20000400000 */
[--C-:B------:R-:W-:Y:S01]  /*64d0*/  HADD2.F32 R103, -RZ, R105.reuse.H0_H0 ;  /* 0x20000069ff677230 */ /* 0x100fe20000004100 */
[----:B------:R-:W-:Y:S01]  /*64e0*/  F2FP.SATFINITE.E4M3.F32.PACK_AB_MERGE_C R203, R19, R14, RZ ;  /* 0x0000000e13cb723e */ /* 0x000fe200048070ff */
[C---:B------:R-:W-:Y:S01]  /*64f0*/  FFMA R18, R81.reuse, R99, R18 ;  /* 0x0000006351127223 */ /* 0x040fe20000000012 */
[C---:B------:R-:W-:Y:S01]  /*6500*/  FFMA R23, R81.reuse, R102, R23 ;  /* 0x0000006651177223 */ /* 0x040fe20000000017 */
[----:B------:R-:W-:Y:S01]  /*6510*/  FFMA R20, R81, R101, R20 ;  /* 0x0000006551147223 */ /* 0x000fe20000000014 */
[----:B------:R-:W-:Y:S01]  /*6520*/  F2FP.F16.E4M3.UNPACK_B R139, R162 ;  /* 0x000000a2ff8b723e */ /* 0x000fe200020006ff */
[----:B------:R-:W-:Y:S01]  /*6530*/  HADD2.F32 R106, -RZ, R105.H1_H1 ;  /* 0x30000069ff6a7230 */ /* 0x000fe20000004100 */
[----:B------:R-:W-:Y:S01]  /*6540*/  F2FP.SATFINITE.E4M3.F32.PACK_AB_MERGE_C R203, R13, R12, R203 ;  /* 0x0000000c0dcb723e */ /* 0x000fe200048070cb */
[----:B------:R-:W-:Y:S01]  /*6550*/  FFMA R21, R81, R104, R21 ;  /* 0x0000006851157223 */ /* 0x000fe20000000015 */
[----:B------:R-:W-:Y:S01]  /*6560*/  F2FP.SATFINITE.E4M3.F32.PACK_AB_MERGE_C R208, R23, R18, RZ ;  /* 0x0000001217d0723e */ /* 0x000fe200048070ff */
[----:B------:R-:W-:Y:S02]  /*6570*/  HADD2.F32 R105, -RZ, R107.H0_H0 ;  /* 0x2000006bff697230 */ /* 0x000fe40000004100 */
[C---:B------:R-:W-:Y:S01]  /*6580*/  FMUL R22, R78.reuse, R26 ;  /* 0x0000001a4e167220 */ /* 0x040fe20000400000 */
[----:B------:R1:W-:Y:S01]  /*6590*/  STS.128 [R172+UR49+0x8200], R200 ;  /* 0x008200c8ac007988 */ /* 0x0003e20008000c31 */
[----:B------:R-:W-:Y:S01]  /*65a0*/  F2FP.SATFINITE.E4M3.F32.PACK_AB_MERGE_C R208, R17, R16, R208 ;  /* 0x0000001011d0723e */ /* 0x000fe200048070d0 */
[----:B------:R-:W-:Y:S02]  /*65b0*/  HADD2.F32 R140, -RZ, R139.H1_H1 ;  /* 0x3000008bff8c7230 */ /* 0x000fe40000004100 */
[C---:B------:R-:W-:Y:S01]  /*65c0*/  FFMA R22, R81.reuse, R103, R22 ;  /* 0x0000006751167223 */ /* 0x040fe20000000016 */
[C---:B------:R-:W-:Y:S01]  /*65d0*/  FMUL R27, R78.reuse, R27 ;  /* 0x0000001b4e1b7220 */ /* 0x040fe20000400000 */
[--C-:B------:R-:W-:Y:S02]  /*65e0*/  HADD2.F32 R107, -RZ, R109.reuse.H0_H0 ;  /* 0x2000006dff6b7230 */ /* 0x100fe40000004100 */
[C---:B------:R-:W-:Y:S01]  /*65f0*/  FMUL R26, R78.reuse, R30 ;  /* 0x0000001e4e1a7220 */ /* 0x040fe20000400000 */
[----:B------:R-:W-:Y:S02]  /*6600*/  HADD2.F32 R110, -RZ, R109.H1_H1 ;  /* 0x3000006dff6e7230 */ /* 0x000fe40000004100 */
[C---:B------:R-:W-:Y:S01]  /*6610*/  FFMA R27, R81.reuse, R106, R27 ;  /* 0x0000006a511b7223 */ /* 0x040fe2000000001b */
[C---:B------:R-:W-:Y:S01]  /*6620*/  FFMA R24, R81.reuse, R105, R24 ;  /* 0x0000006951187223 */ /* 0x040fe20000000018 */
[----:B------:R-:W-:Y:S01]  /*6630*/  FFMA R25, R81, R108, R25 ;  /* 0x0000006c51197223 */ /* 0x000fe20000000019 */
[----:B------:R-:W-:Y:S01]  /*6640*/  F2FP.F16.E4M3.UNPACK_B R141, R162.H1 ;  /* 0x000000a2ff8d723e */ /* 0x000fe200030006ff */
[----:B------:R-:W-:Y:S01]  /*6650*/  HADD2.F32 R109, -RZ, R111.H0_H0 ;  /* 0x2000006fff6d7230 */ /* 0x000fe20000004100 */
[----:B------:R-:W-:Y:S01]  /*6660*/  F2FP.SATFINITE.E4M3.F32.PACK_AB_MERGE_C R209, R27, R22, RZ ;  /* 0x000000161bd1723e */ /* 0x000fe200048070ff */
[----:B------:R-:W-:Y:S01]  /*6670*/  FFMA R26, R81, R107, R26 ;  /* 0x0000006b511a7223 */ /* 0x000fe2000000001a */
[C---:B------:R-:W-:Y:S01]  /*6680*/  FMUL R31, R78.reuse, R31 ;  /* 0x0000001f4e1f7220 */ /* 0x040fe20000400000 */
[--C-:B------:R-:W-:Y:S01]  /*6690*/  HADD2.F32 R111, -RZ, R113.reuse.H0_H0 ;  /* 0x20000071ff6f7230 */ /* 0x100fe20000004100 */
[----:B------:R-:W-:Y:S01]  /*66a0*/  F2FP.SATFINITE.E4M3.F32.PACK_AB_MERGE_C R209, R21, R20, R209 ;  /* 0x0000001415d1723e */ /* 0x000fe200048070d1 */
[----:B------:R-:W-:Y:S02]  /*66b0*/  HADD2.F32 R114, -RZ, R113.H1_H1 ;  /* 0x30000071ff727230 */ /* 0x000fe40000004100 */
[C---:B------:R-:W-:Y:S01]  /*66c0*/  FFMA R31, R81.reuse, R110, R31 ;  /* 0x0000006e511f7223 */ /* 0x040fe2000000001f */
[C---:B------:R-:W-:Y:S01]  /*66d0*/  FFMA R28, R81.reuse, R109, R28 ;  /* 0x0000006d511c7223 */ /* 0x040fe2000000001c */
[----:B------:R-:W-:Y:S01]  /*66e0*/  FFMA R29, R81, R112, R29 ;  /* 0x00000070511d7223 */ /* 0x000fe2000000001d */
[----:B------:R-:W-:Y:S02]  /*66f0*/  HADD2.F32 R113, -RZ, R115.H0_H0 ;  /* 0x20000073ff717230 */ /* 0x000fe40000004100 */
[C---:B------:R-:W-:Y:S01]  /*6700*/  FMUL R30, R78.reuse, R34 ;  /* 0x000000224e1e7220 */ /* 0x040fe20000400000 */
[----:B------:R-:W-:Y:S01]  /*6710*/  F2FP.F16.E4M3.UNPACK_B R143, R163 ;  /* 0x000000a3ff8f723e */ /* 0x000fe200020006ff */
[C---:B------:R-:W-:Y:S01]  /*6720*/  FMUL R35, R78.reuse, R35 ;  /* 0x000000234e237220 */ /* 0x040fe20000400000 */
[----:B------:R-:W-:Y:S01]  /*6730*/  HADD2.F32 R115, -RZ, R117.H0_H0 ;  /* 0x20000075ff737230 */ /* 0x000fe20000004100 */
[----:B------:R-:W-:Y:S01]  /*6740*/  F2FP.SATFINITE.E4M3.F32.PACK_AB_MERGE_C R210, R31, R26, RZ ;  /* 0x0000001a1fd2723e */ /* 0x000fe200048070ff */
[C---:B------:R-:W-:Y:S01]  /*6750*/  FFMA R30, R81.reuse, R111, R30 ;  /* 0x0000006f511e7223 */ /* 0x040fe2000000001e */
[C---:B------:R-:W-:Y:S01]  /*6760*/  FFMA R35, R81.reuse, R114, R35 ;  /* 0x0000007251237223 */ /* 0x040fe20000000023 */
[C---:B------:R-:W-:Y:S01]  /*6770*/  FFMA R32, R81.reuse, R113, R32 ;  /* 0x0000007151207223 */ /* 0x040fe20000000020 */
[----:B------:R-:W-:Y:S01]  /*6780*/  F2FP.F16.E4M3.UNPACK_B R145, R163.H1 ;  /* 0x000000a3ff91723e */ /* 0x000fe200030006ff */
[----:B------:R-:W-:Y:S01]  /*6790*/  FFMA R33, R81, R116, R33 ;  /* 0x0000007451217223 */ /* 0x000fe20000000021 */
[----:B------:R-:W-:Y:S01]  /*67a0*/  F2FP.SATFINITE.E4M3.F32.PACK_AB_MERGE_C R210, R25, R24, R210 ;  /* 0x0000001819d2723e */ /* 0x000fe200048070d2 */
[----:B------:R-:W-:Y:S01]  /*67b0*/  HADD2.F32 R144, -RZ, R143.H1_H1 ;  /* 0x3000008fff907230 */ /* 0x000fe20000004100 */
[----:B------:R-:W-:Y:S01]  /*67c0*/  F2FP.SATFINITE.E4M3.F32.PACK_AB_MERGE_C R211, R35, R30, RZ ;  /* 0x0000001e23d3723e */ /* 0x000fe200048070ff */
[----:B------:R-:W-:Y:S02]  /*67d0*/  HADD2.F32 R118, -RZ, R117.H1_H1 ;  /* 0x30000075ff767230 */ /* 0x000fe40000004100 */
[C---:B------:R-:W-:Y:S01]  /*67e0*/  FMUL R34, R78.reuse, R38 ;  /* 0x000000264e227220 */ /* 0x040fe20000400000 */
[----:B------:R-:W-:Y:S01]  /*67f0*/  HADD2.F32 R117, -RZ, R119.H0_H0 ;  /* 0x20000077ff757230 */ /* 0x000fe20000004100 */
[----:B------:R-:W-:Y:S01]  /*6800*/  F2FP.SATFINITE.E4M3.F32.PACK_AB_MERGE_C R211, R29, R28, R211 ;  /* 0x0000001c1dd3723e */ /* 0x000fe200048070d3 */
[C---:B------:R-:W-:Y:S01]  /*6810*/  FMUL R39, R78.reuse, R39 ;  /* 0x000000274e277220 */ /* 0x040fe20000400000 */
[--C-:B------:R-:W-:Y:S02]  /*6820*/  HADD2.F32 R119, -RZ, R121.reuse.H0_H0 ;  /* 0x20000079ff777230 */ /* 0x100fe40000004100 */
[C---:B------:R-:W-:Y:S01]  /*6830*/  FFMA R34, R81.reuse, R115, R34 ;  /* 0x0000007351227223 */ /* 0x040fe20000000022 */
[----:B------:R-:W-:Y:S01]  /*6840*/  HADD2.F32 R122, -RZ, R121.H1_H1 ;  /* 0x30000079ff7a7230 */ /* 0x000fe20000004100 */
[----:B------:R1:W-:Y:S01]  /*6850*/  STS.128 [R192+0x8010], R208 ;  /* 0x008010d0c0007388 */ /* 0x0003e20000000c00 */
[----:B------:R-:W-:Y:S02]  /*6860*/  HADD2.F32 R121, -RZ, R123.H0_H0 ;  /* 0x2000007bff797230 */ /* 0x000fe40000004100 */
[C---:B------:R-:W-:Y:S01]  /*6870*/  FFMA R39, R81.reuse, R118, R39 ;  /* 0x0000007651277223 */ /* 0x040fe20000000027 */
[C---:B------:R-:W-:Y:S01]  /*6880*/  FFMA R36, R81.reuse, R117, R36 ;  /* 0x0000007551247223 */ /* 0x040fe20000000024 */
[----:B------:R-:W-:Y:S01]  /*6890*/  FFMA R37, R81, R120, R37 ;  /* 0x0000007851257223 */ /* 0x000fe20000000025 */
[C---:B------:R-:W-:Y:S01]  /*68a0*/  FMUL R38, R78.reuse, R42 ;  /* 0x0000002a4e267220 */ /* 0x040fe20000400000 */
[----:B------:R-:W-:Y:S01]  /*68b0*/  ISETP.NE.AND P0, PT, R189, RZ, PT ;  /* 0x000000ffbd00720c */ /* 0x000fe20003f05270 */
[C---:B------:R-:W-:Y:S01]  /*68c0*/  FMUL R43, R78.reuse, R43 ;  /* 0x0000002b4e2b7220 */ /* 0x040fe20000400000 */
[--C-:B------:R-:W-:Y:S01]  /*68d0*/  HADD2.F32 R123, -RZ, R125.reuse.H0_H0 ;  /* 0x2000007dff7b7230 */ /* 0x100fe20000004100 */
[----:B------:R-:W-:Y:S01]  /*68e0*/  F2FP.SATFINITE.E4M3.F32.PACK_AB_MERGE_C R212, R39, R34, RZ ;  /* 0x0000002227d4723e */ /* 0x000fe200048070ff */
[C---:B------:R-:W-:Y:S01]  /*68f0*/  FFMA R38, R81.reuse, R119, R38 ;  /* 0x0000007751267223 */ /* 0x040fe20000000026 */
[C---:B------:R-:W-:Y:S01]  /*6900*/  FFMA R43, R81.reuse, R122, R43 ;  /* 0x0000007a512b7223 */ /* 0x040fe2000000002b */
[----:B------:R-:W-:Y:S01]  /*6910*/  FFMA R40, R81, R121, R40 ;  /* 0x0000007951287223 */ /* 0x000fe20000000028 */
[----:B------:R-:W-:Y:S01]  /*6920*/  F2FP.SATFINITE.E4M3.F32.PACK_AB_MERGE_C R212, R33, R32, R212 ;  /* 0x0000002021d4723e */ /* 0x000fe200048070d4 */
[----:B------:R-:W-:Y:S01]  /*6930*/  FFMA R41, R81, R124, R41 ;  /* 0x0000007c51297223 */ /* 0x000fe20000000029 */
[----:B------:R-:W-:Y:S01]  /*6940*/  HADD2.F32 R126, -RZ, R125.H1_H1 ;  /* 0x3000007dff7e7230 */ /* 0x000fe20000004100 */
[----:B------:R-:W-:Y:S01]  /*6950*/  F2FP.SATFINITE.E4M3.F32.PACK_AB_MERGE_C R213, R43, R38, RZ ;  /* 0x000000262bd5723e */ /* 0x000fe200048070ff */
[----:B------:R-:W-:Y:S02]  /*6960*/  HADD2.F32 R125, -RZ, R127.H0_H0 ;  /* 0x2000007fff7d7230 */ /* 0x000fe40000004100 */
[C---:B------:R-:W-:Y:S01]  /*6970*/  FMUL R42, R78.reuse, R46 ;  /* 0x0000002e4e2a7220 */ /* 0x040fe20000400000 */
[----:B------:R-:W-:Y:S01]  /*6980*/  FMUL R47, R78, R47 ;  /* 0x0000002f4e2f7220 */ /* 0x000fe20000400000 */
[--C-:B------:R-:W-:Y:S01]  /*6990*/  HADD2.F32 R127, -RZ, R129.reuse.H0_H0 ;  /* 0x20000081ff7f7230 */ /* 0x100fe20000004100 */
[----:B------:R-:W-:Y:S01]  /*69a0*/  F2FP.SATFINITE.E4M3.F32.PACK_AB_MERGE_C R213, R37, R36, R213 ;  /* 0x0000002425d5723e */ /* 0x000fe200048070d5 */
[C---:B------:R-:W-:Y:S01]  /*69b0*/  FFMA R42, R81.reuse, R123, R42 ;  /* 0x0000007b512a7223 */ /* 0x040fe2000000002a */
[C---:B------:R-:W-:Y:S01]  /*69c0*/  FFMA R47, R81.reuse, R126, R47 ;  /* 0x0000007e512f7223 */ /* 0x040fe2000000002f */
[C---:B------:R-:W-:Y:S01]  /*69d0*/  FFMA R44, R81.reuse, R125, R44 ;  /* 0x0000007d512c7223 */ /* 0x040fe2000000002c */
[----:B------:R-:W-:Y:S01]  /*69e0*/  ISETP.NE.AND P6, PT, R198, RZ, PT ;  /* 0x000000ffc600720c */ /* 0x000fe20003fc5270 */
[----:B------:R-:W-:Y:S01]  /*69f0*/  FFMA R45, R81, R128, R45 ;  /* 0x00000080512d7223 */ /* 0x000fe2000000002d */
[----:B------:R-:W-:Y:S01]  /*6a00*/  HADD2.F32 R130, -RZ, R129.H1_H1 ;  /* 0x30000081ff827230 */ /* 0x000fe20000004100 */
[----:B------:R-:W-:Y:S01]  /*6a10*/  F2FP.SATFINITE.E4M3.F32.PACK_AB_MERGE_C R214, R47, R42, RZ ;  /* 0x0000002a2fd6723e */ /* 0x000fe200048070ff */
[----:B------:R-:W-:Y:S02]  /*6a20*/  HADD2.F32 R129, -RZ, R131.H0_H0 ;  /* 0x20000083ff817230 */ /* 0x000fe40000004100 */
[C---:B------:R-:W-:Y:S01]  /*6a30*/  FMUL R46, R78.reuse, R50 ;  /* 0x000000324e2e7220 */ /* 0x040fe20000400000 */
[C---:B------:R-:W-:Y:S01]  /*6a40*/  FMUL R51, R78.reuse, R51 ;  /* 0x000000334e337220 */ /* 0x040fe20000400000 */
[--C-:B------:R-:W-:Y:S02]  /*6a50*/  HADD2.F32 R131, -RZ, R133.reuse.H0_H0 ;  /* 0x20000085ff837230 */ /* 0x100fe40000004100 */
[C---:B------:R-:W-:Y:S01]  /*6a60*/  FMUL R50, R78.reuse, R54 ;  /* 0x000000364e327220 */ /* 0x040fe20000400000 */
[C---:B------:R-:W-:Y:S01]  /*6a70*/  FFMA R46, R81.reuse, R127, R46 ;  /* 0x0000007f512e7223 */ /* 0x040fe2000000002e */
[----:B------:R-:W-:Y:S02]  /*6a80*/  HADD2.F32 R134, -RZ, R133.H1_H1 ;  /* 0x30000085ff867230 */ /* 0x000fe40000004100 */
[C---:B------:R-:W-:Y:S01]  /*6a90*/  FFMA R51, R81.reuse, R130, R51 ;  /* 0x0000008251337223 */ /* 0x040fe20000000033 */
[----:B------:R-:W-:Y:S02]  /*6aa0*/  HADD2.F32 R133, -RZ, R135.H0_H0 ;  /* 0x20000087ff857230 */ /* 0x000fe40000004100 */
[C---:B------:R-:W-:Y:S01]  /*6ab0*/  FMUL R55, R78.reuse, R55 ;  /* 0x000000374e377220 */ /* 0x040fe20000400000 */
[C---:B------:R-:W-:Y:S01]  /*6ac0*/  FFMA R48, R81.reuse, R129, R48 ;  /* 0x0000008151307223 */ /* 0x040fe20000000030 */
[C---:B------:R-:W-:Y:S01]  /*6ad0*/  FFMA R49, R81.reuse, R132, R49 ;  /* 0x0000008451317223 */ /* 0x040fe20000000031 */
[--C-:B------:R-:W-:Y:S02]  /*6ae0*/  HADD2.F32 R135, -RZ, R137.reuse.H0_H0 ;  /* 0x20000089ff877230 */ /* 0x100fe40000004100 */
[C---:B------:R-:W-:Y:S01]  /*6af0*/  FFMA R50, R81.reuse, R131, R50 ;  /* 0x0000008351327223 */ /* 0x040fe20000000032 */
[----:B------:R-:W-:Y:S02]  /*6b00*/  HADD2.F32 R138, -RZ, R137.H1_H1 ;  /* 0x30000089ff8a7230 */ /* 0x000fe40000004100 */
[C---:B------:R-:W-:Y:S01]  /*6b10*/  FMUL R54, R78.reuse, R58 ;  /* 0x0000003a4e367220 */ /* 0x040fe20000400000 */
[----:B------:R-:W-:Y:S02]  /*6b20*/  HADD2.F32 R137, -RZ, R139.H0_H0 ;  /* 0x2000008bff897230 */ /* 0x000fe40000004100 */
[C---:B------:R-:W-:Y:S01]  /*6b30*/  FFMA R55, R81.reuse, R134, R55 ;  /* 0x0000008651377223 */ /* 0x040fe20000000037 */
        /* <DEDUP_REMOVED lines=16> */
[----:B------:R-:W-:Y:S01]  /*6c40*/  FFMA R63, R81, R142, R63 ;  /* 0x0000008e513f7223 */ /* 0x000fe2000000003f */
[----:B------:R-:W-:Y:S01]  /*6c50*/  FMUL R67, R78, R67 ;  /* 0x000000434e437220 */ /* 0x000fe20000400000 */
[----:B------:R-:W-:Y:S01]  /*6c60*/  F2FP.SATFINITE.E4M3.F32.PACK_AB_MERGE_C R215, R51, R46, RZ ;  /* 0x0000002e33d7723e */ /* 0x000fe200048070ff */
[C---:B------:R-:W-:Y:S01]  /*6c70*/  FFMA R60, R81.reuse, R141, R60 ;  /* 0x0000008d513c7223 */ /* 0x040fe2000000003c */
[C---:B------:R-:W-:Y:S01]  /*6c80*/  FFMA R61, R81.reuse, R144, R61 ;  /* 0x00000090513d7223 */ /* 0x040fe2000000003d */
[C---:B------:R-:W-:Y:S01]  /*6c90*/  FFMA R62, R81.reuse, R143, R62 ;  /* 0x0000008f513e7223 */ /* 0x040fe2000000003e */
[----:B------:R-:W-:Y:S01]  /*6ca0*/  FFMA R67, R81, R146, R67 ;  /* 0x0000009251437223 */ /* 0x000fe20000000043 */
[----:B------:R-:W-:Y:S02]  /*6cb0*/  F2FP.SATFINITE.E4M3.F32.PACK_AB_MERGE_C R214, R41, R40, R214 ;  /* 0x0000002829d6723e */ /* 0x000fe400048070d6 */
[----:B------:R-:W-:Y:S02]  /*6cc0*/  F2FP.SATFINITE.E4M3.F32.PACK_AB_MERGE_C R215, R45, R44, R215 ;  /* 0x0000002c2dd7723e */ /* 0x000fe400048070d7 */
[----:B------:R-:W-:Y:S02]  /*6cd0*/  F2FP.SATFINITE.E4M3.F32.PACK_AB_MERGE_C R216, R55, R50, RZ ;  /* 0x0000003237d8723e */ /* 0x000fe400048070ff */
[----:B------:R-:W-:Y:S01]  /*6ce0*/  F2FP.SATFINITE.E4M3.F32.PACK_AB_MERGE_C R217, R59, R54, RZ ;  /* 0x000000363bd9723e */ /* 0x000fe200048070ff */
[----:B------:R1:W-:Y:S01]  /*6cf0*/  STS.128 [R195+0x8020], R212 ;  /* 0x008020d4c3007388 */ /* 0x0003e20000000c00 */
[----:B------:R-:W-:Y:S02]  /*6d00*/  F2FP.SATFINITE.E4M3.F32.PACK_AB_MERGE_C R218, R63, R58, RZ ;  /* 0x0000003a3fda723e */ /* 0x000fe400048070ff */
[----:B------:R-:W-:Y:S02]  /*6d10*/  F2FP.SATFINITE.E4M3.F32.PACK_AB_MERGE_C R219, R67, R62, RZ ;  /* 0x0000003e43db723e */ /* 0x000fe400048070ff */
[----:B------:R-:W-:Y:S02]  /*6d20*/  F2FP.SATFINITE.E4M3.F32.PACK_AB_MERGE_C R216, R49, R48, R216 ;  /* 0x0000003031d8723e */ /* 0x000fe400048070d8 */
[----:B------:R-:W-:Y:S02]  /*6d30*/  F2FP.SATFINITE.E4M3.F32.PACK_AB_MERGE_C R217, R53, R52, R217 ;  /* 0x0000003435d9723e */ /* 0x000fe400048070d9 */
[----:B------:R-:W-:Y:S02]  /*6d40*/  F2FP.SATFINITE.E4M3.F32.PACK_AB_MERGE_C R218, R57, R56, R218 ;  /* 0x0000003839da723e */ /* 0x000fe400048070da */
[----:B------:R-:W-:Y:S02]  /*6d50*/  F2FP.SATFINITE.E4M3.F32.PACK_AB_MERGE_C R219, R61, R60, R219 ;  /* 0x0000003c3ddb723e */ /* 0x000fe400048070db */
[----:B------:R-:W-:Y:S02]  /*6d60*/  LEA R204, R181, UR49, 0x3 ;  /* 0x00000031b5cc7c11 */ /* 0x000fe4000f8e18ff */
[----:B------:R-:W-:Y:S01]  /*6d70*/  @P6 SHF.L.U32 R221, R180, 0x1f, RZ ;  /* 0x0000001fb4dd6819 */ /* 0x000fe200000006ff */
[----:B------:R1:W-:Y:S01]  /*6d80*/  STS.128 [R194+0x8010], R216 ;  /* 0x008010d8c2007388 */ /* 0x0003e20000000c00 */
[----:B------:R-:W-:Y:S01]  /*6d90*/  @!PT LDS RZ, [RZ] ;  /* 0x00000000fffff984 */ /* 0x000fe20000000800 */
[----:B------:R-:W-:Y:S01]  /*6da0*/  @!PT LDS RZ, [RZ] ;  /* 0x00000000fffff984 */ /* 0x000fe20000000800 */
[----:B------:R-:W-:Y:S01]  /*6db0*/  @!PT LDS RZ, [RZ] ;  /* 0x00000000fffff984 */ /* 0x000fe20000000800 */
[----:B------:R-:W-:Y:S01]  /*6dc0*/  @!PT LDS RZ, [RZ] ;  /* 0x00000000fffff984 */ /* 0x000fe20000000800 */
[----:B------:R2:W-:Y:S07]  /*6dd0*/  MEMBAR.ALL.CTA ;  /* 0x0000000000007992 */ /* 0x0005ee0000008000 */
[----:B--2---:R-:W2:Y:S02]  /*6de0*/  FENCE.VIEW.ASYNC.S ;  /* 0x00000000000073c6 */ /* 0x004ea40000000000 */
[----:B--2---:R-:W-:Y:S06]  /*6df0*/  BAR.SYNC.DEFER_BLOCKING 0x1, 0x80 ;  /* 0x0042000000007b1d */ /* 0x004fec0000010000 */
[----:B------:R-:W-:Y:S05]  /*6e00*/  @P0 BRA `(.L_x_101) ;  /* 0x0000000000280947 */ /* 0x000fea0003800000 */
[----:B------:R-:W-:Y:S02]  /*6e10*/  UIADD3 UR4, UPT, UPT, UR49, 0x8200, URZ ;  /* 0x0000820031047890 */ /* 0x000fe4000fffe0ff */
[----:B------:R-:W-:Y:S01]  /*6e20*/  UIADD3 UR6, UP0, UPT, UR52, 0x680, URZ ;  /* 0x0000068034067890 */ /* 0x000fe2000ff1e0ff */
[----:B------:R-:W-:Y:S03]  /*6e30*/  UMOV UR43, UR36 ;  /* 0x00000024002b7c82 */ /* 0x000fe60008000000 */
[----:B------:R-:W-:Y:S01]  /*6e40*/  MOV R188, UR4 ;  /* 0x0000000400bc7c02 */ /* 0x000fe20008000f00 */
[----:B------:R-:W-:Y:S03]  /*6e50*/  UIADD3.X UR7, UPT, UPT, URZ, UR53, URZ, UP0, !UPT ;  /* 0x00000035ff077290 */ /* 0x000fe600087fe4ff */
[----:B------:R-:W-:Y:S11]  /*6e60*/  R2UR UR40, R188 ;  /* 0x00000000bc2872ca */ /* 0x000ff600000e0000 */
[----:B------:R-:W-:Y:S02]  /*6e70*/  @!UPT UIADD3 URZ, UPT, UPT, URZ, URZ, URZ ;  /* 0x000000fffffff290 */ /* 0x000fe4000fffe0ff */
[----:B------:R2:W-:Y:S01]  /*6e80*/  UTMASTG.3D [UR40], [UR6] ;  /* 0x00000028060073b5 */ /* 0x0005e20008010000 */
[----:B------:R0:W-:Y:S01]  /*6e90*/  UTMACMDFLUSH ;  /* 0x00000000000079b7 */ /* 0x0001e20000000000 */
[----:B--2---:R-:W-:Y:S04]  /*6ea0*/  DEPBAR.LE SB0, 0x1 ;  /* 0x000080400000791a */ /* 0x004fe80000000000 */
.L_x_101:
[----:B------:R-:W-:Y:S05]  /*6eb0*/  BSYNC.RECONVERGENT B0 ;  /* 0x0000000000007941 */ /* 0x000fea0003800200 */
.L_x_100:
[----:B------:R-:W-:Y:S06]  /*6ec0*/  BAR.SYNC.DEFER_BLOCKING 0x1, 0x80 ;  /* 0x0042000000007b1d */ /* 0x000fec0000010000 */
[----:B------:R-:W2:Y:S01]  /*6ed0*/  @P6 SYNCS.PHASECHK.TRANS64.TRYWAIT P0, [R204+URZ+0x70], R221 ;  /* 0x000070ddcc0065a7 */ /* 0x000ea200080011ff */
[----:B------:R-:W-:Y:S01]  /*6ee0*/  BSSY B1, `(.L_x_102) ;  /* 0x0000023000017945 */ /* 0x000fe20003800000 */
[----:B--2---:R-:W-:Y:S03]  /*6ef0*/  @P6 SEL R196, RZ, 0x1, !P0 ;  /* 0x00000001ffc46807 */ /* 0x004fe60004000000 */
[----:B------:R-:W-:Y:S05]  /*6f00*/  @!P6 BRA `(.L_x_103) ;  /* 0x000000000080e947 */ /* 0x000fea0003800000 */
[----:B------:R-:W-:Y:S01]  /*6f10*/  ISETP.NE.AND P1, PT, R197, RZ, PT ;  /* 0x000000ffc500720c */ /* 0x000fe20003f25270 */
[----:B------:R-:W-:Y:S01]  /*6f20*/  BSSY B0, `(.L_x_104) ;  /* 0x000000a000007945 */ /* 0x000fe20003800000 */
[----:B------:R-:W-:Y:S11]  /*6f30*/  ISETP.NE.AND P0, PT, R196, RZ, PT ;  /* 0x000000ffc400720c */ /* 0x000ff60003f05270 */
[----:B------:R-:W-:Y:S04]  /*6f40*/  @P1 IMAD R0, R181, 0x2000, R186 ;  /* 0x00002000b5001824 */ /* 0x000fe800078e02ba */
[C---:B------:R-:W-:Y:S01]  /*6f50*/  @P1 IMAD.IADD R6, R0.reuse, 0x1, R199 ;  /* 0x0000000100061824 */ /* 0x040fe200078e02c7 */
[----:B------:R-:W-:Y:S03]  /*6f60*/  @P1 IADD3 R4, PT, PT, R0, R207, RZ ;  /* 0x000000cf00041210 */ /* 0x000fe60007ffe0ff */
[----:B------:R-:W-:Y:S01]  /*6f70*/  @P1 IMAD.IADD R2, R205, 0x1, R6 ;  /* 0x00000001cd021824 */ /* 0x000fe200078e0206 */
[----:B------:R-:W-:Y:S06]  /*6f80*/  @P0 BRA `(.L_x_105) ;  /* 0x00000000000c0947 */ /* 0x000fec0003800000 */
[----:B------:R-:W-:Y:S04]  /*6f90*/  SHF.L.U32 R3, R180, 0x1f, RZ ;  /* 0x0000001fb4037819 */ /* 0x000fe800000006ff */
[----:B------:R-:W2:Y:S02]  /*6fa0*/  SYNCS.PHASECHK.TRANS64.TRYWAIT P0, [R204+URZ+0x70], R3 ;  /* 0x00007003cc0075a7 */ /* 0x000ea400080011ff */
[----:B--2---:R-:W-:Y:S05]  /*6fb0*/  @!P0 BRA `(.L_x_106) ;  /* 0x0000004c00148947 */ /* 0x004fea0003800000 */
.L_x_105:
[----:B------:R-:W-:Y:S05]  /*6fc0*/  BSYNC B0 ;  /* 0x0000000000007941 */ /* 0x000fea0003800000 */
.L_x_104:
[----:B------:R-:W-:Y:S01]  /*6fd0*/  ISETP.NE.AND P0, PT, R197, RZ, PT ;  /* 0x000000ffc500720c */ /* 0x000fe20003f05270 */
[----:B--2---:R-:W-:Y:S02]  /*6fe0*/  VIADD R204, R204, 0x90 ;  /* 0x00000090cccc7836 */ /* 0x004fe40000000000 */
[----:B------:R-:W-:Y:S02]  /*6ff0*/  IMAD.U32 R3, RZ, RZ, UR37 ;  /* 0x00000025ff037e24 */ /* 0x000fe4000f8e00ff */
[----:B------:R-:W-:Y:S03]  /*7000*/  VIADD R181, R181, 0x1 ;  /* 0x00000001b5b57836 */ /* 0x000fe60000000000 */
[----:B------:R-:W-:Y:S05]  /*7010*/  PRMT R3, R3, 0x654, R204 ;  /* 0x0000065403037816 */ /* 0x000fea00000000cc */
[----:B------:R2:W3:Y:S04]  /*7020*/  @P0 LDS.128 R148, [R0] ;  /* 0x0000000000940984 */ /* 0x0004e80000000c00 */
[----:B------:R2:W4:Y:S04]  /*7030*/  @P0 LDS.128 R156, [R4+0x20] ;  /* 0x00002000049c0984 */ /* 0x0005280000000c00 */
        /* <DEDUP_REMOVED lines=9> */
[----:B------:R-:W-:Y:S01]  /*70d0*/  SEL R181, R181, RZ, P0 ;  /* 0x000000ffb5b57207 */ /* 0x000fe20000000000 */
[----:B-----5:R5:W-:Y:S02]  /*70e0*/  SYNCS.ARRIVE.TRANS64.RED.A1T0 RZ, [R3+URZ], RZ ;  /* 0x000000ff03ff79a7 */ /* 0x020be400081004ff */
[----:B-----5:R-:W-:Y:S04]  /*70f0*/  SEL R3, RZ, 0x1, P0 ;  /* 0x00000001ff037807 */ /* 0x020fe80000000000 */
[----:B--234-:R-:W-:Y:S02]  /*7100*/  LOP3.LUT R180, R180, R3, RZ, 0x3c, !PT ;  /* 0x00000003b4b47212 */ /* 0x01cfe400078e3cff */
.L_x_103:
[----:B------:R-:W-:Y:S05]  /*7110*/  BSYNC B1 ;  /* 0x0000000000017941 */ /* 0x000fea0003800000 */
.L_x_102:
[----:B------:R-:W-:Y:S01]  /*7120*/  VIADD R0, R80, 0x40 ;  /* 0x0000004050007836 */ /* 0x000fe20000000000 */
[----:B------:R-:W-:Y:S04]  /*7130*/  BSSY.RECONVERGENT B6, `(.L_x_107) ;  /* 0x0000015000067945 */ /* 0x000fe80003800200 */
[----:B------:R-:W-:Y:S04]  /*7140*/  SHF.R.U32.HI R0, RZ, 0x15, R0 ;  /* 0x00000015ff007819 */ /* 0x000fe80000011600 */
[----:B------:R-:W-:Y:S11]  /*7150*/  LOP3.LUT P0, RZ, R0, 0x3, R173, 0x48, !PT ;  /* 0x0000000300ff7812 */ /* 0x000ff600078048ad */
[----:B------:R-:W-:Y:S02]  /*7160*/  @!UPT UIADD3 URZ, UPT, UPT, URZ, URZ, URZ ;  /* 0x000000fffffff290 */ /* 0x000fe4000fffe0ff */
[----:B------:R-:W-:Y:S05]  /*7170*/  @!P0 BRA `(.L_x_108) ;  /* 0x0000000000408947 */ /* 0x000fea0003800000 */
[----:B------:R-:W2:Y:S01]  /*7180*/  LDCU.64 UR8, c[0x4][0x78] ;  /* 0x01000f00ff0877ac */ /* 0x000ea20008000a00 */
[----:B------:R-:W-:Y:S01]  /*7190*/  MOV R3, 0x0 ;  /* 0x0000000000037802 */ /* 0x000fe20000000f00 */
[----:B------:R-:W-:Y:S02]  /*71a0*/  HFMA2 R12, -RZ, RZ, 0, 5.9604644775390625e-08 ;  /* 0x00000001ff0c7431 */ /* 0x000fe400000001ff */
[----:B------:R-:W-:Y:S02]  /*71b0*/  IMAD.MOV.U32 R8, RZ, RZ, 0x192 ;  /* 0x00000192ff087424 */ /* 0x000fe400078e00ff */
[----:B------:R-:W-:Y:S01]  /*71c0*/  IMAD.MOV.U32 R13, RZ, RZ, RZ ;  /* 0x000000ffff0d7224 */ /* 0x000fe200078e00ff */
[----:B------:R-:W3:Y:S01]  /*71d0*/  LDCU.64 UR6, c[0x4][0x80] ;  /* 0x01001000ff0677ac */ /* 0x000ee20008000a00 */
[----:B------:R-:W4:Y:S01]  /*71e0*/  LDC.64 R2, c[0x4][R3] ;  /* 0x0100000003027b82 */ /* 0x000f220000000a00 */
[----:B------:R-:W5:Y:S01]  /*71f0*/  LDCU.64 UR4, c[0x4][0x18] ;  /* 0x01000300ff0477ac */ /* 0x000f620008000a00 */
[----:B--2---:R-:W-:Y:S01]  /*7200*/  MOV R5, UR9 ;  /* 0x0000000900057c02 */ /* 0x004fe20008000f00 */
[----:B------:R-:W-:Y:S01]  /*7210*/  IMAD.U32 R4, RZ, RZ, UR8 ;  /* 0x00000008ff047e24 */ /* 0x000fe2000f8e00ff */
[----:B---3--:R-:W-:Y:S01]  /*7220*/  MOV R7, UR7 ;  /* 0x0000000700077c02 */ /* 0x008fe20008000f00 */
[----:B------:R-:W-:Y:S01]  /*7230*/  IMAD.U32 R6, RZ, RZ, UR6 ;  /* 0x00000006ff067e24 */ /* 0x000fe2000f8e00ff */
[----:B-----5:R-:W-:Y:S01]  /*7240*/  MOV R11, UR5 ;  /* 0x00000005000b7c02 */ /* 0x020fe20008000f00 */
[----:B------:R-:W-:Y:S02]  /*7250*/  IMAD.U32 R10, RZ, RZ, UR4 ;  /* 0x00000004ff0a7e24 */ /* 0x000fe4000f8e00ff */
[----:B------:R-:W-:Y:S07]  /*7260*/  LEPC R20, `(.L_x_108) ;  /* 0x000000001014794e */ /* 0x000fee0000000000 */
[----:B-1--4-:R-:W-:Y:S05]  /*7270*/  CALL.ABS.NOINC R2 ;  /* 0x0000000002007343 */ /* 0x012fea0003c00000 */
.L_x_108:
[----:B------:R-:W-:Y:S05]  /*7280*/  BSYNC.RECONVERGENT B6 ;  /* 0x0000000000067941 */ /* 0x000fea0003800200 */
.L_x_107:
[----:B------:R-:W-:Y:S01]  /*7290*/  F2FP.F16.E4M3.UNPACK_B R4, R149 ;  /* 0x00000095ff04723e */ /* 0x000fe200020006ff */
[----:B------:R-:W-:Y:S05]  /*72a0*/  WARPSYNC.ALL ;  /* 0x0000000000007948 */ /* 0x000fea0003800000 */
[----:B------:R-:W-:Y:S01]  /*72b0*/  R2UR UR4, R80 ;  /* 0x00000000500472ca */ /* 0x000fe200000e0000 */
[--C-:B------:R-:W-:Y:S01]  /*72c0*/  HADD2.F32 R88, -RZ, R4.reuse.H0_H0 ;  /* 0x20000004ff587230 */ /* 0x100fe20000004100 */
[-C--:B------:R-:W-:Y:S01]  /*72d0*/  F2FP.F16.E4M3.UNPACK_B R0, R148.reuse ;  /* 0x00000094ff00723e */ /* 0x080fe200020006ff */
[----:B------:R-:W-:Y:S01]  /*72e0*/  HADD2.F32 R83, -RZ, R4.H1_H1 ;  /* 0x30000004ff537230 */ /* 0x000fe20000004100 */
[----:B------:R-:W-:Y:S01]  /*72f0*/  F2FP.F16.E4M3.UNPACK_B R4, R151 ;  /* 0x00000097ff04723e */ /* 0x000fe200020006ff */
[----:B------:R-:W-:Y:S01]  /*7300*/  BSSY.RECONVERGENT B0, `(.L_x_109) ;  /* 0x0000116000007945 */ /* 0x000fe20003800200 */
[----:B------:R-:W-:Y:S01]  /*7310*/  F2FP.F16.E4M3.UNPACK_B R3, R148.H1 ;  /* 0x00000094ff03723e */ /* 0x000fe200030006ff */
[--C-:B------:R-:W-:Y:S01]  /*7320*/  HADD2.F32 R2, -RZ, R0.reuse.H0_H0 ;  /* 0x20000000ff027230 */ /* 0x100fe20000004100 */
[----:B-1----:R-:W-:Y:S01]  /*7330*/  F2FP.F16.E4M3.UNPACK_B R135, R162 ;  /* 0x000000a2ff87723e */ /* 0x002fe200020006ff */
[----:B------:R-:W-:Y:S01]  /*7340*/  HADD2.F32 R82, -RZ, R0.H1_H1 ;  /* 0x30000000ff527230 */ /* 0x000fe20000004100 */
[----:B------:R-:W-:Y:S01]  /*7350*/  F2FP.F16.E4M3.UNPACK_B R0, R149.H1 ;  /* 0x00000095ff00723e */ /* 0x000fe200030006ff */
[--C-:B------:R-:W-:Y:S01]  /*7360*/  HADD2.F32 R84, -RZ, R3.reuse.H0_H0 ;  /* 0x20000003ff547230 */ /* 0x100fe20000004100 */
[----:B------:R-:W-:Y:S01]  /*7370*/  F2FP.F16.E4M3.UNPACK_B R125, R159.H1 ;  /* 0x0000009fff7d723e */ /* 0x000fe200030006ff */
[----:B------:R-:W-:Y:S01]  /*7380*/  HADD2.F32 R86, -RZ, R3.H1_H1 ;  /* 0x30000003ff567230 */ /* 0x000fe20000004100 */
[-C--:B------:R-:W-:Y:S01]  /*7390*/  F2FP.F16.E4M3.UNPACK_B R3, R150.reuse ;  /* 0x00000096ff03723e */ /* 0x080fe200020006ff */
[--C-:B------:R-:W-:Y:S01]  /*73a0*/  HADD2.F32 R90, -RZ, R0.reuse.H0_H0 ;  /* 0x20000000ff5a7230 */ /* 0x100fe20000004100 */
[----:B------:R-:W-:Y:S01]  /*73b0*/  ISETP.NE.AND P0, PT, R189, RZ, PT ;  /* 0x000000ffbd00720c */ /* 0x000fe20003f05270 */
[----:B------:R-:W-:Y:S01]  /*73c0*/  HADD2.F32 R85, -RZ, R0.H1_H1 ;  /* 0x30000000ff557230 */ /* 0x000fe20000004100 */
[----:B------:R-:W-:Y:S01]  /*73d0*/  F2FP.F16.E4M3.UNPACK_B R0, R150.H1 ;  /* 0x00000096ff00723e */ /* 0x000fe200030006ff */
[--C-:B------:R-:W-:Y:S01]  /*73e0*/  HADD2.F32 R92, -RZ, R3.reuse.H0_H0 ;  /* 0x20000003ff5c7230 */ /* 0x100fe20000004100 */
[----:B------:R-:W-:Y:S01]  /*73f0*/  ISETP.NE.AND P6, PT, R198, RZ, PT ;  /* 0x000000ffc600720c */ /* 0x000fe20003fc5270 */
[----:B------:R-:W-:Y:S01]  /*7400*/  HADD2.F32 R87, -RZ, R3.H1_H1 ;  /* 0x30000003ff577230 */ /* 0x000fe20000004100 */
[----:B------:R-:W-:Y:S01]  /*7410*/  F2FP.F16.E4M3.UNPACK_B R3, R151.H1 ;  /* 0x00000097ff03723e */ /* 0x000fe200030006ff */
[--C-:B------:R-:W-:Y:S02]  /*7420*/  HADD2.F32 R94, -RZ, R0.reuse.H0_H0 ;  /* 0x20000000ff5e7230 */ /* 0x100fe40000004100 */
[----:B------:R-:W-:Y:S01]  /*7430*/  HADD2.F32 R89, -RZ, R0.H1_H1 ;  /* 0x30000000ff597230 */ /* 0x000fe20000004100 */
[-C--:B------:R-:W-:Y:S01]  /*7440*/  F2FP.F16.E4M3.UNPACK_B R0, R152.reuse ;  /* 0x00000098ff00723e */ /* 0x080fe200020006ff */
[--C-:B------:R-:W-:Y:S02]  /*7450*/  HADD2.F32 R96, -RZ, R4.reuse.H0_H0 ;  /* 0x20000004ff607230 */ /* 0x100fe40000004100 */
[----:B------:R-:W-:Y:S01]  /*7460*/  HADD2.F32 R91, -RZ, R4.H1_H1 ;  /* 0x30000004ff5b7230 */ /* 0x000fe20000004100 */
[-C--:B------:R-:W-:Y:S01]  /*7470*/  F2FP.F16.E4M3.UNPACK_B R4, R153.reuse ;  /* 0x00000099ff04723e */ /* 0x080fe200020006ff */
[--C-:B------:R-:W-:Y:S02]  /*7480*/  HADD2.F32 R100, -RZ, R0.reuse.H0_H0 ;  /* 0x20000000ff647230 */ /* 0x100fe40000004100 */
[----:B------:R-:W-:Y:S01]  /*7490*/  HADD2.F32 R95, -RZ, R0.H1_H1 ;  /* 0x30000000ff5f7230 */ /* 0x000fe20000004100 */
[----:B------:R-:W-:Y:S01]  /*74a0*/  F2FP.F16.E4M3.UNPACK_B R0, R153.H1 ;  /* 0x00000099ff00723e */ /* 0x000fe200030006ff */
[--C-:B------:R-:W-:Y:S02]  /*74b0*/  HADD2.F32 R98, -RZ, R3.reuse.H0_H0 ;  /* 0x20000003ff627230 */ /* 0x100fe40000004100 */
[----:B------:R-:W-:Y:S01]  /*74c0*/  HADD2.F32 R93, -RZ, R3.H1_H1 ;  /* 0x30000003ff5d7230 */ /* 0x000fe20000004100 */
[----:B------:R-:W-:Y:S01]  /*74d0*/  F2FP.F16.E4M3.UNPACK_B R3, R152.H1 ;  /* 0x00000098ff03723e */ /* 0x000fe200030006ff */
[--C-:B------:R-:W-:Y:S02]  /*74e0*/  HADD2.F32 R106, -RZ, R0.reuse.H0_H0 ;  /* 0x20000000ff6a7230 */ /* 0x100fe40000004100 */
[----:B------:R-:W-:Y:S01]  /*74f0*/  HADD2.F32 R101, -RZ, R0.H1_H1 ;  /* 0x30000000ff657230 */ /* 0x000fe20000004100 */
[-C--:B------:R-:W-:Y:S01]  /*7500*/  F2FP.F16.E4M3.UNPACK_B R0, R154.reuse.H1 ;  /* 0x0000009aff00723e */ /* 0x080fe200030006ff */
[--C-:B------:R-:W-:Y:S02]  /*7510*/  HADD2.F32 R104, -RZ, R4.reuse.H0_H0 ;  /* 0x20000004ff687230 */ /* 0x100fe40000004100 */
[----:B------:R-:W-:Y:S01]  /*7520*/  HADD2.F32 R99, -RZ, R4.H1_H1 ;  /* 0x30000004ff637230 */ /* 0x000fe20000004100 */
[----:B------:R-:W-:Y:S01]  /*7530*/  F2FP.F16.E4M3.UNPACK_B R4, R155 ;  /* 0x0000009bff04723e */ /* 0x000fe200020006ff */
[--C-:B------:R-:W-:Y:S02]  /*7540*/  HADD2.F32 R102, -RZ, R3.reuse.H0_H0 ;  /* 0x20000003ff667230 */ /* 0x100fe40000004100 */
[----:B------:R-:W-:Y:S01]  /*7550*/  HADD2.F32 R97, -RZ, R3.H1_H1 ;  /* 0x30000003ff617230 */ /* 0x000fe20000004100 */
[----:B------:R-:W-:Y:S01]  /*7560*/  F2FP.F16.E4M3.UNPACK_B R3, R154 ;  /* 0x0000009aff03723e */ /* 0x000fe200020006ff */
[--C-:B------:R-:W-:Y:S02]  /*7570*/  HADD2.F32 R110, -RZ, R0.reuse.H0_H0 ;  /* 0x20000000ff6e7230 */ /* 0x100fe40000004100 */
[----:B------:R-:W-:Y:S01]  /*7580*/  HADD2.F32 R105, -RZ, R0.H1_H1 ;  /* 0x30000000ff697230 */ /* 0x000fe20000004100 */
[-C--:B------:R-:W-:Y:S01]  /*7590*/  F2FP.F16.E4M3.UNPACK_B R0, R156.reuse ;  /* 0x0000009cff00723e */ /* 0x080fe200020006ff */
[--C-:B------:R-:W-:Y:S02]  /*75a0*/  HADD2.F32 R112, -RZ, R4.reuse.H0_H0 ;  /* 0x20000004ff707230 */ /* 0x100fe40000004100 */
[----:B------:R-:W-:Y:S01]  /*75b0*/  HADD2.F32 R107, -RZ, R4.H1_H1 ;  /* 0x30000004ff6b7230 */ /* 0x000fe20000004100 */
[----:B------:R-:W-:Y:S01]  /*75c0*/  F2FP.F16.E4M3.UNPACK_B R4, R157 ;  /* 0x0000009dff04723e */ /* 0x000fe200020006ff */
[--C-:B------:R-:W-:Y:S02]  /*75d0*/  HADD2.F32 R108, -RZ, R3.reuse.H0_H0 ;  /* 0x20000003ff6c7230 */ /* 0x100fe40000004100 */
[----:B------:R-:W-:Y:S01]  /*75e0*/  HADD2.F32 R103, -RZ, R3.H1_H1 ;  /* 0x30000003ff677230 */ /* 0x000fe20000004100 */
[----:B------:R-:W-:Y:S01]  /*75f0*/  F2FP.F16.E4M3.UNPACK_B R3, R155.H1 ;  /* 0x0000009bff03723e */ /* 0x000fe200030006ff */
[--C-:B------:R-:W-:Y:S02]  /*7600*/  HADD2.F32 R116, -RZ, R0.reuse.H0_H0 ;  /* 0x20000000ff747230 */ /* 0x100fe40000004100 */
[----:B------:R-:W-:Y:S01]  /*7610*/  HADD2.F32 R111, -RZ, R0.H1_H1 ;  /* 0x30000000ff6f7230 */ /* 0x000fe20000004100 */
[----:B------:R-:W-:Y:S01]  /*7620*/  F2FP.F16.E4M3.UNPACK_B R0, R156.H1 ;  /* 0x0000009cff00723e */ /* 0x000fe200030006ff */
[--C-:B------:R-:W-:Y:S02]  /*7630*/  HADD2.F32 R120, -RZ, R4.reuse.H0_H0 ;  /* 0x20000004ff787230 */ /* 0x100fe40000004100 */
[----:B------:R-:W-:Y:S02]  /*7640*/  HADD2.F32 R115, -RZ, R4.H1_H1 ;  /* 0x30000004ff737230 */ /* 0x000fe40000004100 */
[--C-:B------:R-:W-:Y:S01]  /*7650*/  HADD2.F32 R114, -RZ, R3.reuse.H0_H0 ;  /* 0x20000003ff727230 */ /* 0x100fe20000004100 */
[----:B------:R-:W1:Y:S01]  /*7660*/  LDTM.x64 R4, tmem[UR4+0x40] ;  /* 0x00004004000479ee */ /* 0x000e620008340000 */
[----:B------:R-:W-:Y:S01]  /*7670*/  HADD2.F32 R109, -RZ, R3.H1_H1 ;  /* 0x30000003ff6d7230 */ /* 0x000fe20000004100 */
[----:B------:R-:W-:Y:S01]  /*7680*/  F2FP.F16.E4M3.UNPACK_B R3, R157.H1 ;  /* 0x0000009dff03723e */ /* 0x000fe200030006ff */
        /* <DEDUP_REMOVED lines=14> */
[----:B------:R-:W-:Y:S01]  /*7770*/  F2FP.F16.E4M3.UNPACK_B R0, R160.H1 ;  /* 0x000000a0ff00723e */ /* 0x000fe200030006ff */
[--C-:B------:R-:W-:Y:S02]  /*7780*/  HADD2.F32 R132, -RZ, R3.reuse.H0_H0 ;  /* 0x20000003ff847230 */ /* 0x100fe40000004100 */
[C---:B-1----:R-:W-:Y:S01]  /*7790*/  FMUL R7, R78.reuse, R7 ;  /* 0x000000074e077220 */ /* 0x042fe20000400000 */
        /* <DEDUP_REMOVED lines=10> */
[C---:B------:R-:W-:Y:S01]  /*7840*/  FMUL R0, R78.reuse, R4 ;  /* 0x000000044e007220 */ /* 0x040fe20000400000 */
[--C-:B------:R-:W-:Y:S01]  /*7850*/  HADD2.F32 R140, -RZ, R135.reuse.H0_H0 ;  /* 0x20000087ff8c7230 */ /* 0x100fe20000004100 */
[----:B------:R-:W-:Y:S01]  /*7860*/  F2FP.F16.E4M3.UNPACK_B R4, R163 ;  /* 0x000000a3ff04723e */ /* 0x000fe200020006ff */
[----:B------:R-:W-:Y:S02]  /*7870*/  HADD2.F32 R135, -RZ, R135.H1_H1 ;  /* 0x30000087ff877230 */ /* 0x000fe40000004100 */
[C---:B------:R-:W-:Y:S01]  /*7880*/  FFMA R0, R81.reuse, R2, R0 ;  /* 0x0000000251007223 */ /* 0x040fe20000000000 */
[C---:B------:R-:W-:Y:S01]  /*7890*/  FMUL R2, R78.reuse, R5 ;  /* 0x000000054e027220 */ /* 0x040fe20000400000 */
[--C-:B------:R-:W-:Y:S01]  /*78a0*/  HADD2.F32 R142, -RZ, R3.reuse.H0_H0 ;  /* 0x20000003ff8e7230 */ /* 0x100fe20000004100 */
[----:B------:R-:W-:Y:S01]  /*78b0*/  F2FP.F16.E4M3.UNPACK_B R5, R163.H1 ;  /* 0x000000a3ff05723e */ /* 0x000fe200030006ff */
[----:B------:R-:W-:Y:S02]  /*78c0*/  HADD2.F32 R137, -RZ, R3.H1_H1 ;  /* 0x30000003ff897230 */ /* 0x000fe40000004100 */
[C---:B------:R-:W-:Y:S01]  /*78d0*/  FFMA R2, R81.reuse, R82, R2 ;  /* 0x0000005251027223 */ /* 0x040fe20000000002 */
[--C-:B------:R-:W-:Y:S02]  /*78e0*/  HADD2.F32 R82, -RZ, R4.reuse.H0_H0 ;  /* 0x20000004ff527230 */ /* 0x100fe40000004100 */
[C---:B------:R-:W-:Y:S01]  /*78f0*/  FMUL R3, R78.reuse, R6 ;  /* 0x000000064e037220 */ /* 0x040fe20000400000 */
[----:B------:R-:W-:Y:S02]  /*7900*/  HADD2.F32 R139, -RZ, R4.H1_H1 ;  /* 0x30000004ff8b7230 */ /* 0x000fe40000004100 */
[C---:B------:R-:W-:Y:S01]  /*7910*/  FMUL R4, R78.reuse, R9 ;  /* 0x000000094e047220 */ /* 0x040fe20000400000 */
[--C-:B------:R-:W-:Y:S02]  /*7920*/  HADD2.F32 R141, -RZ, R5.reuse.H1_H1 ;  /* 0x30000005ff8d7230 */ /* 0x100fe40000004100 */
[C---:B------:R-:W-:Y:S01]  /*7930*/  FFMA R3, R81.reuse, R84, R3 ;  /* 0x0000005451037223 */ /* 0x040fe20000000003 */
[----:B------:R-:W-:Y:S01]  /*7940*/  FFMA R7, R81, R86, R7 ;  /* 0x0000005651077223 */ /* 0x000fe20000000007 */
[----:B------:R-:W-:Y:S02]  /*7950*/  HADD2.F32 R84, -RZ, R5.H0_H0 ;  /* 0x20000005ff547230 */ /* 0x000fe40000004100 */
[C---:B------:R-:W-:Y:S01]  /*7960*/  FMUL R5, R78.reuse, R10 ;  /* 0x0000000a4e057220 */ /* 0x040fe20000400000 */
[C---:B------:R-:W-:Y:S01]  /*7970*/  FMUL R6, R78.reuse, R11 ;  /* 0x0000000b4e067220 */ /* 0x040fe20000400000 */
[C---:B------:R-:W-:Y:S01]  /*7980*/  FMUL R11, R78.reuse, R16 ;  /* 0x000000104e0b7220 */ /* 0x040fe20000400000 */
[----:B------:R-:W-:Y:S01]  /*7990*/  F2FP.SATFINITE.E4M3.F32.PACK_AB_MERGE_C R143, R7, R3, RZ ;  /* 0x00000003078f723e */ /* 0x000fe200048070ff */
[C---:B------:R-:W-:Y:S01]  /*79a0*/  FMUL R3, R78.reuse, R8 ;  /* 0x000000084e037220 */ /* 0x040fe20000400000 */
[C---:B------:R-:W-:Y:S01]  /*79b0*/  FMUL R7, R78.reuse, R12 ;  /* 0x0000000c4e077220 */ /* 0x040fe20000400000 */
[C---:B------:R-:W-:Y:S01]  /*79c0*/  FMUL R8, R78.reuse, R13 ;  /* 0x0000000d4e087220 */ /* 0x040fe20000400000 */
[C---:B------:R-:W-:Y:S01]  /*79d0*/  FMUL R12, R78.reuse, R17 ;  /* 0x000000114e0c7220 */ /* 0x040fe20000400000 */
[C---:B------:R-:W-:Y:S01]  /*79e0*/  FFMA R3, R81.reuse, R88, R3 ;  /* 0x0000005851037223 */ /* 0x040fe20000000003 */
[C---:B------:R-:W-:Y:S01]  /*79f0*/  FFMA R4, R81.reuse, R83, R4 ;  /* 0x0000005351047223 */ /* 0x040fe20000000004 */
[C---:B------:R-:W-:Y:S01]  /*7a00*/  FFMA R5, R81.reuse, R90, R5 ;  /* 0x0000005a51057223 */ /* 0x040fe20000000005 */
[C---:B------:R-:W-:Y:S01]  /*7a10*/  FFMA R6, R81.reuse, R85, R6 ;  /* 0x0000005551067223 */ /* 0x040fe20000000006 */
[C---:B------:R-:W-:Y:S01]  /*7a20*/  FFMA R7, R81.reuse, R92, R7 ;  /* 0x0000005c51077223 */ /* 0x040fe20000000007 */
[C---:B------:R-:W-:Y:S01]  /*7a30*/  FFMA R8, R81.reuse, R87, R8 ;  /* 0x0000005751087223 */ /* 0x040fe20000000008 */
[C---:B------:R-:W-:Y:S01]  /*7a40*/  FMUL R16, R78.reuse, R21 ;  /* 0x000000154e107220 */ /* 0x040fe20000400000 */
[----:B------:R-:W-:Y:S01]  /*7a50*/  FMUL R9, R78, R14 ;  /* 0x0000000e4e097220 */ /* 0x000fe20000400000 */
[----:B------:R-:W-:Y:S01]  /*7a60*/  F2FP.SATFINITE.E4M3.F32.PACK_AB_MERGE_C R5, R6, R5, RZ ;  /* 0x000000050605723e */ /* 0x000fe200048070ff */
[C---:B------:R-:W-:Y:S01]  /*7a70*/  FMUL R10, R78.reuse, R15 ;  /* 0x0000000f4e0a7220 */ /* 0x040fe20000400000 */
[C---:B------:R-:W-:Y:S01]  /*7a80*/  FMUL R15, R78.reuse, R20 ;  /* 0x000000144e0f7220 */ /* 0x040fe20000400000 */
[C---:B------:R-:W-:Y:S01]  /*7a90*/  FFMA R9, R81.reuse, R94, R9 ;  /* 0x0000005e51097223 */ /* 0x040fe20000000009 */
[C---:B------:R-:W-:Y:S01]  /*7aa0*/  FMUL R20, R78.reuse, R25 ;  /* 0x000000194e147220 */ /* 0x040fe20000400000 */
[C---:B------:R-:W-:Y:S01]  /*7ab0*/  FFMA R10, R81.reuse, R89, R10 ;  /* 0x00000059510a7223 */ /* 0x040fe2000000000a */
[C---:B------:R-:W-:Y:S01]  /*7ac0*/  FFMA R11, R81.reuse, R96, R11 ;  /* 0x00000060510b7223 */ /* 0x040fe2000000000b */
[C---:B------:R-:W-:Y:S01]  /*7ad0*/  FFMA R12, R81.reuse, R91, R12 ;  /* 0x0000005b510c7223 */ /* 0x040fe2000000000c */
[C---:B------:R-:W-:Y:S01]  /*7ae0*/  FMUL R13, R78.reuse, R18 ;  /* 0x000000124e0d7220 */ /* 0x040fe20000400000 */
[----:B------:R-:W-:Y:S01]  /*7af0*/  FMUL R14, R78, R19 ;  /* 0x000000134e0e7220 */ /* 0x000fe20000400000 */
[----:B------:R-:W-:Y:S01]  /*7b00*/  F2FP.SATFINITE.E4M3.F32.PACK_AB_MERGE_C R9, R10, R9, RZ ;  /* 0x000000090a09723e */ /* 0x000fe200048070ff */
[C---:B------:R-:W-:Y:S01]  /*7b10*/  FMUL R19, R78.reuse, R24 ;  /* 0x000000184e137220 */ /* 0x040fe20000400000 */
        /* <DEDUP_REMOVED lines=17> */
[----:B------:R-:W-:Y:S01]  /*7c30*/  FMUL R27, R78, R32 ;  /* 0x000000204e1b7220 */ /* 0x000fe20000400000 */
[C---:B------:R-:W-:Y:S01]  /*7c40*/  FFMA R21, R81.reuse, R106, R21 ;  /* 0x0000006a51157223 */ /* 0x040fe20000000015 */
[C---:B------:R-:W-:Y:S01]  /*7c50*/  FFMA R22, R81.reuse, R101, R22 ;  /* 0x0000006551167223 */ /* 0x040fe20000000016 */
[----:B------:R-:W-:Y:S01]  /*7c60*/  F2FP.SATFINITE.E4M3.F32.PACK_AB_MERGE_C R16, R16, R15, R17 ;  /* 0x0000000f1010723e */ /* 0x000fe20004807011 */
[C---:B------:R-:W-:Y:S01]  /*7c70*/  FFMA R23, R81.reuse, R108, R23 ;  /* 0x0000006c51177223 */ /* 0x040fe20000000017 */
[C---:B------:R-:W-:Y:S01]  /*7c80*/  FFMA R24, R81.reuse, R103, R24 ;  /* 0x0000006751187223 */ /* 0x040fe20000000018 */
[----:B------:R-:W-:Y:S01]  /*7c90*/  FMUL R32, R78, R37 ;  /* 0x000000254e207220 */ /* 0x000fe20000400000 */
[----:B------:R-:W-:Y:S01]  /*7ca0*/  F2FP.SATFINITE.E4M3.F32.PACK_AB_MERGE_C R21, R22, R21, RZ ;  /* 0x000000151615723e */ /* 0x000fe200048070ff */
[C---:B------:R-:W-:Y:S01]  /*7cb0*/  FMUL R25, R78.reuse, R30 ;  /* 0x0000001e4e197220 */ /* 0x040fe20000400000 */
[C---:B------:R-:W-:Y:S01]  /*7cc0*/  FMUL R26, R78.reuse, R31 ;  /* 0x0000001f4e1a7220 */ /* 0x040fe20000400000 */
[----:B------:R-:W-:Y:S01]  /*7cd0*/  FMUL R31, R78, R36 ;  /* 0x000000244e1f7220 */ /* 0x000fe20000400000 */
[----:B------:R-:W-:Y:S01]  /*7ce0*/  F2FP.SATFINITE.E4M3.F32.PACK_AB_MERGE_C R17, R20, R19, R21 ;  /* 0x000000131411723e */ /* 0x000fe20004807015 */
        /* <DEDUP_REMOVED lines=8> */
[----:B------:R-:W-:Y:S01]  /*7d70*/  FMUL R35, R78, R40 ;  /* 0x000000284e237220 */ /* 0x000fe20000400000 */
[C---:B------:R-:W-:Y:S01]  /*7d80*/  FFMA R29, R81.reuse, R114, R29 ;  /* 0x00000072511d7223 */ /* 0x040fe2000000001d */
[----:B------:R-:W-:Y:S01]  /*7d90*/  F2FP.SATFINITE.E4M3.F32.PACK_AB_MERGE_C R18, R24, R23, R18 ;  /* 0x000000171812723e */ /* 0x000fe20004807012 */
        /* <DEDUP_REMOVED lines=22> */
[C---:B------:R-:W-:Y:S01]  /*7f00*/  FMUL R41, R78.reuse, R46 ;  /* 0x0000002e4e297220 */ /* 0x040fe20000400000 */
[C---:B------:R-:W-:Y:S01]  /*7f10*/  FMUL R42, R78.reuse, R47 ;  /* 0x0000002f4e2a7220 */ /* 0x040fe20000400000 */
[C---:B------:R-:W-:Y:S01]  /*7f20*/  FFMA R40, R81.reuse, R119, R40 ;  /* 0x0000007751287223 */ /* 0x040fe20000000028 */
[--C-:B------:R-:W-:Y:S02]  /*7f30*/  HADD2.F32 R130, -RZ, R125.reuse.H0_H0 ;  /* 0x2000007dff827230 */ /* 0x100fe40000004100 */
[C---:B------:R-:W-:Y:S01]  /*7f40*/  FFMA R41, R81.reuse, R126, R41 ;  /* 0x0000007e51297223 */ /* 0x040fe20000000029 */
[----:B------:R-:W-:Y:S02]  /*7f50*/  HADD2.F32 R125, -RZ, R125.H1_H1 ;  /* 0x3000007dff7d7230 */ /* 0x000fe40000004100 */
[C---:B------:R-:W-:Y:S01]  /*7f60*/  FMUL R45, R78.reuse, R50 ;  /* 0x000000324e2d7220 */ /* 0x040fe20000400000 */
[C---:B------:R-:W-:Y:S01]  /*7f70*/  FFMA R42, R81.reuse, R121, R42 ;  /* 0x00000079512a7223 */ /* 0x040fe2000000002a */
[C---:B------:R-:W-:Y:S01]  /*7f80*/  FMUL R46, R78.reuse, R51 ;  /* 0x000000334e2e7220 */ /* 0x040fe20000400000 */
[C---:B------:R-:W-:Y:S01]  /*7f90*/  FFMA R43, R81.reuse, R128, R43 ;  /* 0x00000080512b7223 */ /* 0x040fe2000000002b */
[C---:B------:R-:W-:Y:S01]  /*7fa0*/  FMUL R47, R78.reuse, R52 ;  /* 0x000000344e2f7220 */ /* 0x040fe20000400000 */
        /* <DEDUP_REMOVED lines=10> */
[C---:B------:R-:W-:Y:S01]  /*8050*/  FFMA R45, R81.reuse, R130, R45 ;  /* 0x00000082512d7223 */ /* 0x040fe2000000002d */
[C---:B------:R-:W-:Y:S01]  /*8060*/  FMUL R59, R78.reuse, R64 ;  /* 0x000000404e3b7220 */ /* 0x040fe20000400000 */
[C---:B------:R-:W-:Y:S01]  /*8070*/  FMUL R60, R78.reuse, R65 ;  /* 0x000000414e3c7220 */ /* 0x040fe20000400000 */
[C---:B------:R-:W-:Y:S01]  /*8080*/  FMUL R61, R78.reuse, R66 ;  /* 0x000000424e3d7220 */ /* 0x040fe20000400000 */
[----:B------:R-:W-:Y:S01]  /*8090*/  FMUL R62, R78, R67 ;  /* 0x000000434e3e7220 */ /* 0x000fe20000400000 */
[C---:B------:R-:W-:Y:S01]  /*80a0*/  FFMA R46, R81.reuse, R125, R46 ;  /* 0x0000007d512e7223 */ /* 0x040fe2000000002e */
[----:B------:R-:W-:Y:S01]  /*80b0*/  F2FP.SATFINITE.E4M3.F32.PACK_AB_MERGE_C R64, R2, R0, R143 ;  /* 0x000000000240723e */ /* 0x000fe2000480708f */
[C---:B------:R-:W-:Y:S01]  /*80c0*/  FFMA R47, R81.reuse, R132, R47 ;  /* 0x00000084512f7223 */ /* 0x040fe2000000002f */
[----:B------:R-:W-:Y:S01]  /*80d0*/  F2FP.SATFINITE.E4M3.F32.PACK_AB_MERGE_C R65, R4, R3, R5 ;  /* 0x000000030441723e */ /* 0x000fe20004807005 */
[C---:B------:R-:W-:Y:S01]  /*80e0*/  FFMA R48, R81.reuse, R127, R48 ;  /* 0x0000007f51307223 */ /* 0x040fe20000000030 */
[----:B------:R-:W-:Y:S01]  /*80f0*/  F2FP.SATFINITE.E4M3.F32.PACK_AB_MERGE_C R66, R8, R7, R9 ;  /* 0x000000070842723e */ /* 0x000fe20004807009 */
[C---:B------:R-:W-:Y:S01]  /*8100*/  FFMA R49, R81.reuse, R134, R49 ;  /* 0x0000008651317223 */ /* 0x040fe20000000031 */
[----:B------:R-:W-:Y:S01]  /*8110*/  F2FP.SATFINITE.E4M3.F32.PACK_AB_MERGE_C R67, R12, R11, R13 ;  /* 0x0000000b0c43723e */ /* 0x000fe2000480700d */
[----:B------:R-:W-:Y:S01]  /*8120*/  FMUL R53, R78, R58 ;  /* 0x0000003a4e357220 */ /* 0x000fe20000400000 */
[C---:B------:R-:W-:Y:S01]  /*8130*/  FFMA R50, R81.reuse, R129, R50 ;  /* 0x0000008151327223 */ /* 0x040fe20000000032 */
[C---:B------:R-:W-:Y:S01]  /*8140*/  FFMA R51, R81.reuse, R136, R51 ;  /* 0x0000008851337223 */ /* 0x040fe20000000033 */
[C---:B------:R-:W-:Y:S01]  /*8150*/  FFMA R52, R81.reuse, R131, R52 ;  /* 0x0000008351347223 */ /* 0x040fe20000000034 */
[----:B------:R1:W-:Y:S01]  /*8160*/  STS.128 [R172+UR49+0xa200], R64 ;  /* 0x00a20040ac007988 */ /* 0x0003e20008000c31 */
[C---:B------:R-:W-:Y:S01]  /*8170*/  FFMA R53, R81.reuse, R138, R53 ;  /* 0x0000008a51357223 */ /* 0x040fe20000000035 */
[----:B------:R-:W-:Y:S01]  /*8180*/  F2FP.SATFINITE.E4M3.F32.PACK_AB_MERGE_C R37, R38, R37, RZ ;  /* 0x000000252625723e */ /* 0x000fe200048070ff */
[C---:B------:R-:W-:Y:S01]  /*8190*/  FFMA R54, R81.reuse, R133, R54 ;  /* 0x0000008551367223 */ /* 0x040fe20000000036 */
[----:B------:R-:W-:Y:S01]  /*81a0*/  FMUL R58, R78, R63 ;  /* 0x0000003f4e3a7220 */ /* 0x000fe20000400000 */
[C---:B------:R-:W-:Y:S01]  /*81b0*/  FFMA R55, R81.reuse, R140, R55 ;  /* 0x0000008c51377223 */ /* 0x040fe20000000037 */
[C---:B------:R-:W-:Y:S01]  /*81c0*/  FFMA R56, R81.reuse, R135, R56 ;  /* 0x0000008751387223 */ /* 0x040fe20000000038 */
[C---:B------:R-:W-:Y:S01]  /*81d0*/  FFMA R57, R81.reuse, R142, R57 ;  /* 0x0000008e51397223 */ /* 0x040fe20000000039 */
[----:B------:R1:W-:Y:S01]  /*81e0*/  STS.128 [R192+0xa010], R16 ;  /* 0x00a01010c0007388 */ /* 0x0003e20000000c00 */
[----:B------:R-:W-:Y:S01]  /*81f0*/  F2FP.SATFINITE.E4M3.F32.PACK_AB_MERGE_C R33, R36, R35, R37 ;  /* 0x000000232421723e */ /* 0x000fe20004807025 */
[C---:B------:R-:W-:Y:S01]  /*8200*/  FFMA R58, R81.reuse, R137, R58 ;  /* 0x00000089513a7223 */ /* 0x040fe2000000003a */
[----:B------:R-:W-:Y:S01]  /*8210*/  F2FP.SATFINITE.E4M3.F32.PACK_AB_MERGE_C R34, R42, R41, RZ ;  /* 0x000000292a22723e */ /* 0x000fe200048070ff */
[C---:B------:R-:W-:Y:S01]  /*8220*/  FFMA R59, R81.reuse, R82, R59 ;  /* 0x00000052513b7223 */ /* 0x040fe2000000003b */
[----:B------:R-:W-:Y:S01]  /*8230*/  F2FP.SATFINITE.E4M3.F32.PACK_AB_MERGE_C R35, R46, R45, RZ ;  /* 0x0000002d2e23723e */ /* 0x000fe200048070ff */
        /* <DEDUP_REMOVED lines=25> */
[----:B------:R-:W-:Y:S02]  /*83d0*/  UIADD3 UR8, UP0, UPT, UR52, 0x680, URZ ;  /* 0x0000068034087890 */ /* 0x000fe4000ff1e0ff */
[----:B------:R-:W-:Y:S02]  /*83e0*/  UIADD3 UR5, UPT, UPT, UR41, 0x40, URZ ;  /* 0x0000004029057890 */ /* 0x000fe4000fffe0ff */
[----:B------:R-:W-:Y:S02]  /*83f0*/  UIADD3 UR4, UPT, UPT, UR49, 0xa200, URZ ;  /* 0x0000a20031047890 */ /* 0x000fe4000fffe0ff */
[----:B------:R-:W-:Y:S01]  /*8400*/  UIADD3.X UR9, UPT, UPT, URZ, UR53, URZ, UP0, !UPT ;  /* 0x00000035ff097290 */ /* 0x000fe200087fe4ff */
[----:B------:R-:W-:Y:S01]  /*8410*/  UMOV UR6, UR42 ;  /* 0x0000002a00067c82 */ /* 0x000fe20008000000 */
[----:B------:R-:W-:Y:S07]  /*8420*/  UMOV UR7, UR36 ;  /* 0x0000002400077c82 */ /* 0x000fee0008000000 */
[----:B------:R2:W-:Y:S01]  /*8430*/  UTMASTG.3D [UR4], [UR8] ;  /* 0x00000004080073b5 */ /* 0x0005e20008010000 */
[----:B------:R0:W-:Y:S01]  /*8440*/  UTMACMDFLUSH ;  /* 0x00000000000079b7 */ /* 0x0001e20000000000 */
[----:B--2---:R-:W-:Y:S04]  /*8450*/  DEPBAR.LE SB0, 0x1 ;  /* 0x000080400000791a */ /* 0x004fe80000000000 */
.L_x_110:
[----:B------:R-:W-:Y:S05]  /*8460*/  BSYNC.RECONVERGENT B0 ;  /* 0x0000000000007941 */ /* 0x000fea0003800200 */
.L_x_109:
        /* <DEDUP_REMOVED lines=16> */
.L_x_114:
[----:B------:R-:W-:Y:S05]  /*8570*/  BSYNC B0 ;  /* 0x0000000000007941 */ /* 0x000fea0003800000 */
.L_x_113:
        /* <DEDUP_REMOVED lines=20> */
.L_x_112:
[----:B------:R-:W-:Y:S05]  /*86c0*/  BSYNC B1 ;  /* 0x0000000000017941 */ /* 0x000fea0003800000 */
.L_x_111:
[----:B--2---:R-:W-:Y:S01]  /*86d0*/  VIADD R0, R80, 0x80 ;  /* 0x0000008050007836 */ /* 0x004fe20000000000 */
        /* <DEDUP_REMOVED lines=10> */
[----:B------:R-:W5:Y:S01]  /*8780*/  LDCU.64 UR6, c[0x4][0x80] ;  /* 0x01001000ff0677ac */ /* 0x000f620008000a00 */
[----:B------:R-:W1:Y:S01]  /*8790*/  LDC.64 R2, c[0x4][R3] ;  /* 0x0100000003027b82 */ /* 0x000e620000000a00 */
[----:B------:R-:W3:Y:S01]  /*87a0*/  LDCU.64 UR4, c[0x4][0x18] ;  /* 0x01000300ff0477ac */ /* 0x000ee20008000a00 */
[----:B--2---:R-:W-:Y:S01]  /*87b0*/  MOV R5, UR9 ;  /* 0x0000000900057c02 */ /* 0x004fe20008000f00 */
[----:B------:R-:W-:Y:S01]  /*87c0*/  IMAD.U32 R4, RZ, RZ, UR8 ;  /* 0x00000008ff047e24 */ /* 0x000fe2000f8e00ff */
[----:B-----5:R-:W-:Y:S01]  /*87d0*/  MOV R7, UR7 ;  /* 0x0000000700077c02 */ /* 0x020fe20008000f00 */
[----:B------:R-:W-:Y:S01]  /*87e0*/  IMAD.U32 R6, RZ, RZ, UR6 ;  /* 0x00000006ff067e24 */ /* 0x000fe2000f8e00ff */
[----:B---3--:R-:W-:Y:S01]  /*87f0*/  MOV R11, UR5 ;  /* 0x00000005000b7c02 */ /* 0x008fe20008000f00 */
[----:B------:R-:W-:Y:S02]  /*8800*/  IMAD.U32 R10, RZ, RZ, UR4 ;  /* 0x00000004ff0a7e24 */ /* 0x000fe4000f8e00ff */
[----:B------:R-:W-:Y:S07]  /*8810*/  LEPC R20, `(.L_x_117) ;  /* 0x000000001014794e */ /* 0x000fee0000000000 */
[----:B-1--4-:R-:W-:Y:S05]  /*8820*/  CALL.ABS.NOINC R2 ;  /* 0x0000000002007343 */ /* 0x012fea0003c00000 */
.L_x_117:
[----:B------:R-:W-:Y:S05]  /*8830*/  BSYNC.RECONVERGENT B6 ;  /* 0x0000000000067941 */ /* 0x000fea0003800200 */
.L_x_116:
[----:B---3--:R-:W-:Y:S01]  /*8840*/  F2FP.F16.E4M3.UNPACK_B R4, R149 ;  /* 0x00000095ff04723e */ /* 0x008fe200020006ff */
        /* <DEDUP_REMOVED lines=13> */
[----:B----4-:R-:W-:Y:S01]  /*8920*/  F2FP.F16.E4M3.UNPACK_B R125, R159.H1 ;  /* 0x0000009fff7d723e */ /* 0x010fe200030006ff */
        /* <DEDUP_REMOVED lines=262> */
[----:B------:R-:W-:Y:S02]  /*9990*/  UIADD3 UR8, UP0, UPT, UR52, 0x680, URZ ;  /* 0x0000068034087890 */ /* 0x000fe4000ff1e0ff */
[----:B------:R-:W-:Y:S02]  /*99a0*/  UIADD3 UR5, UPT, UPT, UR41, 0x80, URZ ;  /* 0x0000008029057890 */ /* 0x000fe4000fffe0ff */
[----:B------:R-:W-:Y:S01]  /*99b0*/  MOV R188, UR10 ;  /* 0x0000000a00bc7c02 */ /* 0x000fe20008000f00 */
[----:B------:R-:W-:Y:S01]  /*99c0*/  UIADD3.X UR9, UPT, UPT, URZ, UR53, URZ, UP0, !UPT ;  /* 0x00000035ff097290 */ /* 0x000fe200087fe4ff */
[----:B------:R-:W-:Y:S02]  /*99d0*/  UMOV UR6, UR42 ;  /* 0x0000002a00067c82 */ /* 0x000fe40008000000 */
[----:B------:R-:W-:Y:S01]  /*99e0*/  R2UR UR4, R188 ;  /* 0x00000000bc0472ca */ /* 0x000fe200000e0000 */
[----:B------:R-:W-:Y:S11]  /*99f0*/  UMOV UR7, UR36 ;  /* 0x0000002400077c82 */ /* 0x000ff60008000000 */
[----:B------:R-:W-:Y:S01]  /*9a00*/  @!UPT UIADD3 URZ, UPT, UPT, URZ, URZ, URZ ;  /* 0x000000fffffff290 */ /* 0x000fe2000fffe0ff */
[----:B------:R2:W-:Y:S01]  /*9a10*/  UTMASTG.3D [UR4], [UR8] ;  /* 0x00000004080073b5 */ /* 0x0005e20008010000 */
[----:B------:R0:W-:Y:S01]  /*9a20*/  UTMACMDFLUSH ;  /* 0x00000000000079b7 */ /* 0x0001e20000000000 */
[----:B--2---:R-:W-:Y:S04]  /*9a30*/  DEPBAR.LE SB0, 0x1 ;  /* 0x000080400000791a */ /* 0x004fe80000000000 */
.L_x_119:
[----:B------:R-:W-:Y:S05]  /*9a40*/  BSYNC.RECONVERGENT B0 ;  /* 0x0000000000007941 */ /* 0x000fea0003800200 */
.L_x_118:
        /* <DEDUP_REMOVED lines=16> */
.L_x_123:
[----:B------:R-:W-:Y:S05]  /*9b50*/  BSYNC B0 ;  /* 0x0000000000007941 */ /* 0x000fea0003800000 */
.L_x_122:
        /* <DEDUP_REMOVED lines=20> */
.L_x_121:
[----:B------:R-:W-:Y:S05]  /*9ca0*/  BSYNC B1 ;  /* 0x0000000000017941 */ /* 0x000fea0003800000 */
.L_x_120:
[----:B--2---:R-:W-:Y:S05]  /*9cb0*/  VIADD R0, R80, 0xc0 ;  /* 0x000000c050007836 */ /* 0x004fea0000000000 */
        /* <DEDUP_REMOVED lines=20> */
.L_x_125:
[----:B------:R-:W-:Y:S01]  /*9e00*/  ISETP.NE.AND P0, PT, R189, RZ, PT ;  /* 0x000000ffbd00720c */ /* 0x000fe20003f05270 */
[----:B------:R-:W-:Y:S05]  /*9e10*/  WARPSYNC.ALL ;  /* 0x0000000000007948 */ /* 0x000fea0003800000 */
[----:B------:R-:W-:Y:S01]  /*9e20*/  R2UR UR4, R80 ;  /* 0x00000000500472ca */ /* 0x000fe200000e0000 */
[----:B------:R-:W-:Y:S01]  /*9e30*/  BSSY.RECONVERGENT B0, `(.L_x_126) ;  /* 0x000011d000007945 */ /* 0x000fe20003800200 */
[----:B---3--:R-:W-:Y:S02]  /*9e40*/  F2FP.F16.E4M3.UNPACK_B R11, R149 ;  /* 0x00000095ff0b723e */ /* 0x008fe400020006ff */
[----:B------:R-:W-:Y:S02]  /*9e50*/  F2FP.F16.E4M3.UNPACK_B R10, R150 ;  /* 0x00000096ff0a723e */ /* 0x000fe400020006ff */
[----:B------:R-:W-:Y:S01]  /*9e60*/  F2FP.F16.E4M3.UNPACK_B R9, R151 ;  /* 0x00000097ff09723e */ /* 0x000fe200020006ff */
[--C-:B------:R-:W-:Y:S01]  /*9e70*/  HADD2.F32 R83, -RZ, R11.reuse.H0_H0 ;  /* 0x2000000bff537230 */ /* 0x100fe20000004100 */
[----:B----4-:R-:W-:Y:S01]  /*9e80*/  F2FP.F16.E4M3.UNPACK_B R8, R152 ;  /* 0x00000098ff08723e */ /* 0x010fe200020006ff */
[----:B------:R-:W-:Y:S01]  /*9e90*/  HADD2.F32 R84, -RZ, R11.H1_H1 ;  /* 0x3000000bff547230 */ /* 0x000fe20000004100 */
[----:B------:R-:W-:Y:S01]  /*9ea0*/  F2FP.F16.E4M3.UNPACK_B R7, R153 ;  /* 0x00000099ff07723e */ /* 0x000fe200020006ff */
[--C-:B------:R-:W-:Y:S01]  /*9eb0*/  HADD2.F32 R87, -RZ, R10.reuse.H0_H0 ;  /* 0x2000000aff577230 */ /* 0x100fe20000004100 */
[----:B------:R-:W-:Y:S01]  /*9ec0*/  F2FP.F16.E4M3.UNPACK_B R6, R154 ;  /* 0x0000009aff06723e */ /* 0x000fe200020006ff */
[----:B------:R-:W-:Y:S01]  /*9ed0*/  HADD2.F32 R88, -RZ, R10.H1_H1 ;  /* 0x3000000aff587230 */ /* 0x000fe20000004100 */
[----:B------:R-:W-:Y:S01]  /*9ee0*/  F2FP.F16.E4M3.UNPACK_B R5, R155 ;  /* 0x0000009bff05723e */ /* 0x000fe200020006ff */
[--C-:B------:R-:W-:Y:S01]  /*9ef0*/  HADD2.F32 R91, -RZ, R9.reuse.H0_H0 ;  /* 0x20000009ff5b7230 */ /* 0x100fe20000004100 */
[----:B-1----:R-:W-:Y:S01]  /*9f00*/  F2FP.F16.E4M3.UNPACK_B R4, R156 ;  /* 0x0000009cff04723e */ /* 0x002fe200020006ff */
[----:B------:R-:W-:Y:S01]  /*9f10*/  HADD2.F32 R92, -RZ, R9.H1_H1 ;  /* 0x30000009ff5c7230 */ /* 0x000fe20000004100 */
[-C--:B------:R-:W-:Y:S01]  /*9f20*/  F2FP.F16.E4M3.UNPACK_B R2, R148.reuse ;  /* 0x00000094ff02723e */ /* 0x080fe200020006ff */
[--C-:B------:R-:W-:Y:S01]  /*9f30*/  HADD2.F32 R95, -RZ, R8.reuse.H0_H0 ;  /* 0x20000008ff5f7230 */ /* 0x100fe20000004100 */
[----:B------:R-:W-:Y:S01]  /*9f40*/  F2FP.F16.E4M3.UNPACK_B R148, R148.H1 ;  /* 0x00000094ff94723e */ /* 0x000fe200030006ff */
[----:B------:R-:W-:Y:S01]  /*9f50*/  HADD2.F32 R97, -RZ, R8.H1_H1 ;  /* 0x30000008ff617230 */ /* 0x000fe20000004100 */
[----:B------:R-:W-:Y:S01]  /*9f60*/  F2FP.F16.E4M3.UNPACK_B R149, R149.H1 ;  /* 0x00000095ff95723e */ /* 0x000fe200030006ff */
[--C-:B------:R-:W-:Y:S01]  /*9f70*/  HADD2.F32 R98, -RZ, R7.reuse.H0_H0 ;  /* 0x20000007ff627230 */ /* 0x100fe20000004100 */
[----:B------:R-:W-:Y:S01]  /*9f80*/  F2FP.F16.E4M3.UNPACK_B R150, R150.H1 ;  /* 0x00000096ff96723e */ /* 0x000fe200030006ff */
[----:B------:R-:W-:Y:S01]  /*9f90*/  HADD2.F32 R101, -RZ, R7.H1_H1 ;  /* 0x30000007ff657230 */ /* 0x000fe20000004100 */
[----:B------:R-:W-:Y:S01]  /*9fa0*/  F2FP.F16.E4M3.UNPACK_B R151, R151.H1 ;  /* 0x00000097ff97723e */ /* 0x000fe200030006ff */
[--C-:B------:R-:W-:Y:S01]  /*9fb0*/  HADD2.F32 R102, -RZ, R6.reuse.H0_H0 ;  /* 0x20000006ff667230 */ /* 0x100fe20000004100 */
[----:B------:R-:W-:Y:S01]  /*9fc0*/  F2FP.F16.E4M3.UNPACK_B R138, R163 ;  /* 0x000000a3ff8a723e */ /* 0x000fe200020006ff */
[----:B------:R-:W-:Y:S01]  /*9fd0*/  HADD2.F32 R105, -RZ, R6.H1_H1 ;  /* 0x30000006ff697230 */ /* 0x000fe20000004100 */
[----:B------:R-:W-:Y:S01]  /*9fe0*/  R2UR UR5, R193 ;  /* 0x00000000c10572ca */ /* 0x000fe200000e0000 */
[--C-:B------:R-:W-:Y:S01]  /*9ff0*/  HADD2.F32 R106, -RZ, R5.reuse.H0_H0 ;  /* 0x20000005ff6a7230 */ /* 0x100fe20000004100 */
[----:B------:R-:W-:Y:S01]  /*a000*/  F2FP.F16.E4M3.UNPACK_B R116, R157 ;  /* 0x0000009dff74723e */ /* 0x000fe200020006ff */
[----:B------:R-:W-:Y:S01]  /*a010*/  HADD2.F32 R109, -RZ, R5.H1_H1 ;  /* 0x30000005ff6d7230 */ /* 0x000fe20000004100 */
[----:B------:R-:W-:Y:S01]  /*a020*/  F2FP.F16.E4M3.UNPACK_B R120, R158 ;  /* 0x0000009eff78723e */ /* 0x000fe200020006ff */
[--C-:B------:R-:W-:Y:S01]  /*a030*/  HADD2.F32 R110, -RZ, R4.reuse.H0_H0 ;  /* 0x20000004ff6e7230 */ /* 0x100fe20000004100 */
[----:B------:R-:W-:Y:S01]  /*a040*/  F2FP.F16.E4M3.UNPACK_B R124, R159 ;  /* 0x0000009fff7c723e */ /* 0x000fe200020006ff */
[----:B------:R-:W-:Y:S01]  /*a050*/  HADD2.F32 R113, -RZ, R4.H1_H1 ;  /* 0x30000004ff717230 */ /* 0x000fe20000004100 */
[----:B------:R-:W-:Y:S01]  /*a060*/  F2FP.F16.E4M3.UNPACK_B R128, R160 ;  /* 0x000000a0ff80723e */ /* 0x000fe200020006ff */
[----:B------:R-:W1:Y:S01]  /*a070*/  LDTM.x64 R4, tmem[UR4+0xc0] ;  /* 0x0000c004000479ee */ /* 0x000e620008340000 */
[--C-:B------:R-:W-:Y:S01]  /*a080*/  HADD2.F32 R0, -RZ, R2.reuse.H0_H0 ;  /* 0x20000002ff007230 */ /* 0x100fe20000004100 */
[----:B------:R-:W-:Y:S01]  /*a090*/  NOP ;  /* 0x0000000000007918 */ /* 0x000fe20000000000 */
[----:B------:R-:W-:Y:S01]  /*a0a0*/  HADD2.F32 R2, -RZ, R2.H1_H1 ;  /* 0x30000002ff027230 */ /* 0x000fe20000004100 */
[----:B------:R-:W-:Y:S01]  /*a0b0*/  UIADD3 UR5, UPT, UPT, UR5, 0xf0, URZ ;  /* 0x000000f005057890 */ /* 0x000fe2000fffe0ff */
[--C-:B------:R-:W-:Y:S01]  /*a0c0*/  HADD2.F32 R86, -RZ, R149.reuse.H1_H1 ;  /* 0x30000095ff567230 */ /* 0x100fe20000004100 */
[----:B------:R-:W-:Y:S01]  /*a0d0*/  F2FP.F16.E4M3.UNPACK_B R132, R161 ;  /* 0x000000a1ff84723e */ /* 0x000fe200020006ff */
[--C-:B------:R-:W-:Y:S01]  /*a0e0*/  HADD2.F32 R114, -RZ, R116.reuse.H0_H0 ;  /* 0x20000074ff727230 */ /* 0x100fe20000004100 */
[----:B------:R-:W-:Y:S01]  /*a0f0*/  UPRMT UR5, UR37, 0x654, UR5 ;  /* 0x0000065425057896 */ /* 0x000fe20008000005 */
[----:B------:R-:W-:Y:S01]  /*a100*/  HADD2.F32 R117, -RZ, R116.H1_H1 ;  /* 0x30000074ff757230 */ /* 0x000fe20000004100 */
[----:B------:R-:W-:Y:S01]  /*a110*/  F2FP.F16.E4M3.UNPACK_B R136, R162 ;  /* 0x000000a2ff88723e */ /* 0x000fe200020006ff */
[--C-:B------:R-:W-:Y:S01]  /*a120*/  HADD2.F32 R118, -RZ, R120.reuse.H0_H0 ;  /* 0x20000078ff767230 */ /* 0x100fe20000004100 */
[----:B------:R-:W-:Y:S01]  /*a130*/  F2FP.F16.E4M3.UNPACK_B R152, R152.H1 ;  /* 0x00000098ff98723e */ /* 0x000fe200030006ff */
[----:B------:R-:W-:Y:S01]  /*a140*/  HADD2.F32 R121, -RZ, R120.H1_H1 ;  /* 0x30000078ff797230 */ /* 0x000fe20000004100 */
[----:B------:R-:W-:Y:S01]  /*a150*/  F2FP.F16.E4M3.UNPACK_B R153, R153.H1 ;  /* 0x00000099ff99723e */ /* 0x000fe200030006ff */
[--C-:B------:R-:W-:Y:S01]  /*a160*/  HADD2.F32 R122, -RZ, R124.reuse.H0_H0 ;  /* 0x2000007cff7a7230 */ /* 0x100fe20000004100 */
[----:B------:R-:W-:Y:S01]  /*a170*/  F2FP.F16.E4M3.UNPACK_B R154, R154.H1 ;  /* 0x0000009aff9a723e */ /* 0x000fe200030006ff */
[----:B-1----:R-:W-:Y:S01]  /*a180*/  SYNCS.ARRIVE.TRANS64.RED.A1T0 RZ, [UR5], RZ ;  /* 0x000000ffffff79a7 */ /* 0x002fe20008100405 */
[----:B------:R-:W-:Y:S01]  /*a190*/  HADD2.F32 R125, -RZ, R124.H1_H1 ;  /* 0x3000007cff7d7230 */ /* 0x000fe20000004100 */
[----:B------:R-:W-:Y:S01]  /*a1a0*/  F2FP.F16.E4M3.UNPACK_B R155, R155.H1 ;  /* 0x0000009bff9b723e */ /* 0x000fe200030006ff */
[--C-:B------:R-:W-:Y:S01]  /*a1b0*/  HADD2.F32 R126, -RZ, R128.reuse.H0_H0 ;  /* 0x20000080ff7e7230 */ /* 0x100fe20000004100 */
[----:B------:R-:W-:Y:S01]  /*a1c0*/  F2FP.F16.E4M3.UNPACK_B R156, R156.H1 ;  /* 0x0000009cff9c723e */ /* 0x000fe200030006ff */
[----:B------:R-:W-:Y:S01]  /*a1d0*/  HADD2.F32 R129, -RZ, R128.H1_H1 ;  /* 0x30000080ff817230 */ /* 0x000fe20000004100 */
[----:B------:R-:W-:Y:S01]  /*a1e0*/  F2FP.F16.E4M3.UNPACK_B R157, R157.H1 ;  /* 0x0000009dff9d723e */ /* 0x000fe200030006ff */
[C---:B------:R-:W-:Y:S01]  /*a1f0*/  FMUL R4, R78.reuse, R4 ;  /* 0x000000044e047220 */ /* 0x040fe20000400000 */
[C---:B------:R-:W-:Y:S01]  /*a200*/  FMUL R5, R78.reuse, R5 ;  /* 0x000000054e057220 */ /* 0x040fe20000400000 */
[----:B------:R-:W-:Y:S02]  /*a210*/  HADD2.F32 R3, -RZ, R148.H0_H0 ;  /* 0x20000094ff037230 */ /* 0x000fe40000004100 */
        /* <DEDUP_REMOVED lines=11> */
[----:B------:R-:W-:Y:S02]  /*a2d0*/  HADD2.F32 R130, -RZ, R132.H0_H0 ;  /* 0x20000084ff827230 */ /* 0x000fe40000004100 */
[C---:B------:R-:W-:Y:S01]  /*a2e0*/  FMUL R6, R78.reuse, R6 ;  /* 0x000000064e067220 */ /* 0x040fe20000400000 */
[----:B------:R-:W-:Y:S02]  /*a2f0*/  HADD2.F32 R82, -RZ, R148.H1_H1 ;  /* 0x30000094ff527230 */ /* 0x000fe40000004100 */
[C---:B------:R-:W-:Y:S01]  /*a300*/  FMUL R7, R78.reuse, R7 ;  /* 0x000000074e077220 */ /* 0x040fe20000400000 */
[----:B------:R-:W-:Y:S02]  /*a310*/  HADD2.F32 R85, -RZ, R149.H0_H0 ;  /* 0x20000095ff557230 */ /* 0x000fe40000004100 */
[C---:B------:R-:W-:Y:S01]  /*a320*/  FFMA R6, R81.reuse, R3, R6 ;  /* 0x0000000351067223 */ /* 0x040fe20000000006 */
[----:B------:R-:W-:Y:S02]  /*a330*/  HADD2.F32 R133, -RZ, R132.H1_H1 ;  /* 0x30000084ff857230 */ /* 0x000fe40000004100 */
[C---:B------:R-:W-:Y:S01]  /*a340*/  FFMA R7, R81.reuse, R82, R7 ;  /* 0x0000005251077223 */ /* 0x040fe20000000007 */
[C---:B------:R-:W-:Y:S01]  /*a350*/  FFMA R8, R81.reuse, R83, R8 ;  /* 0x0000005351087223 */ /* 0x040fe20000000008 */
[C---:B------:R-:W-:Y:S01]  /*a360*/  FFMA R9, R81.reuse, R84, R9 ;  /* 0x0000005451097223 */ /* 0x040fe20000000009 */
[--C-:B------:R-:W-:Y:S02]  /*a370*/  HADD2.F32 R82, -RZ, R138.reuse.H0_H0 ;  /* 0x2000008aff527230 */ /* 0x100fe40000004100 */
[C---:B------:R-:W-:Y:S01]  /*a380*/  FMUL R10, R78.reuse, R10 ;  /* 0x0000000a4e0a7220 */ /* 0x040fe20000400000 */
[----:B------:R-:W-:Y:S02]  /*a390*/  HADD2.F32 R83, -RZ, R138.H1_H1 ;  /* 0x3000008aff537230 */ /* 0x000fe40000004100 */
[C---:B------:R-:W-:Y:S01]  /*a3a0*/  FMUL R11, R78.reuse, R11 ;  /* 0x0000000b4e0b7220 */ /* 0x040fe20000400000 */
[----:B------:R-:W-:Y:S02]  /*a3b0*/  HADD2.F32 R89, -RZ, R150.H0_H0 ;  /* 0x20000096ff597230 */ /* 0x000fe40000004100 */
[C---:B------:R-:W-:Y:S01]  /*a3c0*/  FFMA R10, R81.reuse, R85, R10 ;  /* 0x00000055510a7223 */ /* 0x040fe2000000000a */
[--C-:B------:R-:W-:Y:S02]  /*a3d0*/  HADD2.F32 R134, -RZ, R136.reuse.H0_H0 ;  /* 0x20000088ff867230 */ /* 0x100fe40000004100 */
[C---:B------:R-:W-:Y:S01]  /*a3e0*/  FFMA R11, R81.reuse, R86, R11 ;  /* 0x00000056510b7223 */ /* 0x040fe2000000000b */
[C---:B------:R-:W-:Y:S01]  /*a3f0*/  FFMA R12, R81.reuse, R87, R12 ;  /* 0x00000057510c7223 */ /* 0x040fe2000000000c */
[----:B------:R-:W-:Y:S01]  /*a400*/  FFMA R13, R81, R88, R13 ;  /* 0x00000058510d7223 */ /* 0x000fe2000000000d */
[----:B------:R-:W-:Y:S01]  /*a410*/  F2FP.SATFINITE.E4M3.F32.PACK_AB_MERGE_C R86, R7, R6, RZ ;  /* 0x000000060756723e */ /* 0x000fe200048070ff */
[C---:B------:R-:W-:Y:S01]  /*a420*/  FMUL R7, R78.reuse, R24 ;  /* 0x000000184e077220 */ /* 0x040fe20000400000 */
[----:B------:R-:W-:Y:S01]  /*a430*/  F2FP.SATFINITE.E4M3.F32.PACK_AB_MERGE_C R138, R11, R10, RZ ;  /* 0x0000000a0b8a723e */ /* 0x000fe200048070ff */
[C---:B------:R-:W-:Y:S01]  /*a440*/  FMUL R10, R78.reuse, R25 ;  /* 0x000000194e0a7220 */ /* 0x040fe20000400000 */
[C---:B------:R-:W-:Y:S01]  /*a450*/  FMUL R25, R78.reuse, R32 ;  /* 0x000000204e197220 */ /* 0x040fe20000400000 */
[----:B------:R-:W-:Y:S02]  /*a460*/  HADD2.F32 R137, -RZ, R136.H1_H1 ;  /* 0x30000088ff897230 */ /* 0x000fe40000004100 */
[C---:B------:R-:W-:Y:S01]  /*a470*/  FMUL R14, R78.reuse, R14 ;  /* 0x0000000e4e0e7220 */ /* 0x040fe20000400000 */
[----:B------:R-:W-:Y:S02]  /*a480*/  HADD2.F32 R90, -RZ, R150.H1_H1 ;  /* 0x30000096ff5a7230 */ /* 0x000fe40000004100 */
[C---:B------:R-:W-:Y:S01]  /*a490*/  FMUL R15, R78.reuse, R15 ;  /* 0x0000000f4e0f7220 */ /* 0x040fe20000400000 */
[--C-:B------:R-:W-:Y:S02]  /*a4a0*/  HADD2.F32 R93, -RZ, R151.reuse.H0_H0 ;  /* 0x20000097ff5d7230 */ /* 0x100fe40000004100 */
[C---:B------:R-:W-:Y:S01]  /*a4b0*/  FFMA R14, R81.reuse, R89, R14 ;  /* 0x00000059510e7223 */ /* 0x040fe2000000000e */
[----:B------:R-:W-:Y:S02]  /*a4c0*/  HADD2.F32 R94, -RZ, R151.H1_H1 ;  /* 0x30000097ff5e7230 */ /* 0x000fe40000004100 */
[C---:B------:R-:W-:Y:S01]  /*a4d0*/  FFMA R15, R81.reuse, R90, R15 ;  /* 0x0000005a510f7223 */ /* 0x040fe2000000000f */
[C---:B------:R-:W-:Y:S01]  /*a4e0*/  FFMA R16, R81.reuse, R91, R16 ;  /* 0x0000005b51107223 */ /* 0x040fe20000000010 */
[----:B------:R-:W-:Y:S01]  /*a4f0*/  FFMA R17, R81, R92, R17 ;  /* 0x0000005c51117223 */ /* 0x000fe20000000011 */
[C---:B------:R-:W-:Y:S01]  /*a500*/  FMUL R18, R78.reuse, R18 ;  /* 0x000000124e127220 */ /* 0x040fe20000400000 */
[C---:B------:R-:W-:Y:S01]  /*a510*/  FMUL R19, R78.reuse, R19 ;  /* 0x000000134e137220 */ /* 0x040fe20000400000 */
[--C-:B------:R-:W-:Y:S01]  /*a520*/  HADD2.F32 R96, -RZ, R152.reuse.H0_H0 ;  /* 0x20000098ff607230 */ /* 0x100fe20000004100 */
[----:B------:R-:W-:Y:S01]  /*a530*/  F2FP.SATFINITE.E4M3.F32.PACK_AB_MERGE_C R14, R15, R14, RZ ;  /* 0x0000000e0f0e723e */ /* 0x000fe200048070ff */
[C---:B------:R-:W-:Y:S01]  /*a540*/  FFMA R18, R81.reuse, R93, R18 ;  /* 0x0000005d51127223 */ /* 0x040fe20000000012 */
[C---:B------:R-:W-:Y:S01]  /*a550*/  FFMA R19, R81.reuse, R94, R19 ;  /* 0x0000005e51137223 */ /* 0x040fe20000000013 */
[C---:B------:R-:W-:Y:S01]  /*a560*/  FFMA R0, R81.reuse, R95, R0 ;  /* 0x0000005f51007223 */ /* 0x040fe20000000000 */
[----:B------:R-:W-:Y:S01]  /*a570*/  FFMA R2, R81, R97, R2 ;  /* 0x0000006151027223 */ /* 0x000fe20000000002 */
[----:B------:R-:W-:Y:S02]  /*a580*/  HADD2.F32 R99, -RZ, R152.H1_H1 ;  /* 0x30000098ff637230 */ /* 0x000fe40000004100 */
[C---:B------:R-:W-:Y:S01]  /*a590*/  FMUL R3, R78.reuse, R22 ;  /* 0x000000164e037220 */ /* 0x040fe20000400000 */
[----:B------:R-:W-:Y:S01]  /*a5a0*/  F2FP.SATFINITE.E4M3.F32.PACK_AB_MERGE_C R18, R19, R18, RZ ;  /* 0x000000121312723e */ /* 0x000fe200048070ff */
[C---:B------:R-:W-:Y:S01]  /*a5b0*/  FMUL R22, R78.reuse, R29 ;  /* 0x0000001d4e167220 */ /* 0x040fe20000400000 */
[C---:B------:R-:W-:Y:S01]  /*a5c0*/  FMUL R29, R78.reuse, R36 ;  /* 0x000000244e1d7220 */ /* 0x040fe20000400000 */
[C---:B------:R-:W-:Y:S01]  /*a5d0*/  FFMA R3, R81.reuse, R96, R3 ;  /* 0x0000006051037223 */ /* 0x040fe20000000003 */
[C---:B------:R-:W-:Y:S01]  /*a5e0*/  FMUL R6, R78.reuse, R23 ;  /* 0x000000174e067220 */ /* 0x040fe20000400000 */
[--C-:B------:R-:W-:Y:S02]  /*a5f0*/  HADD2.F32 R100, -RZ, R153.reuse.H0_H0 ;  /* 0x20000099ff647230 */ /* 0x100fe40000004100 */
[C---:B------:R-:W-:Y:S01]  /*a600*/  FMUL R11, R78.reuse, R26 ;  /* 0x0000001a4e0b7220 */ /* 0x040fe20000400000 */
[----:B------:R-:W-:Y:S02]  /*a610*/  HADD2.F32 R103, -RZ, R153.H1_H1 ;  /* 0x30000099ff677230 */ /* 0x000fe40000004100 */
[C---:B------:R-:W-:Y:S01]  /*a620*/  FFMA R6, R81.reuse, R99, R6 ;  /* 0x0000006351067223 */ /* 0x040fe20000000006 */
[C---:B------:R-:W-:Y:S01]  /*a630*/  FFMA R7, R81.reuse, R98, R7 ;  /* 0x0000006251077223 */ /* 0x040fe20000000007 */
[C---:B------:R-:W-:Y:S01]  /*a640*/  FFMA R10, R81.reuse, R101, R10 ;  /* 0x00000065510a7223 */ /* 0x040fe2000000000a */
[C---:B------:R-:W-:Y:S01]  /*a650*/  FFMA R11, R81.reuse, R100, R11 ;  /* 0x00000064510b7223 */ /* 0x040fe2000000000b */
[----:B------:R-:W-:Y:S01]  /*a660*/  FMUL R26, R78, R33 ;  /* 0x000000214e1a7220 */ /* 0x000fe20000400000 */
[----:B------:R-:W-:Y:S01]  /*a670*/  F2FP.SATFINITE.E4M3.F32.PACK_AB_MERGE_C R3, R6, R3, RZ ;  /* 0x000000030603723e */ /* 0x000fe200048070ff */
[C---:B------:R-:W-:Y:S01]  /*a680*/  FMUL R33, R78.reuse, R40 ;  /* 0x000000284e217220 */ /* 0x040fe20000400000 */
        /* <DEDUP_REMOVED lines=8> */
[C---:B------:R-:W-:Y:S01]  /*a710*/  FMUL R30, R78.reuse, R37 ;  /* 0x000000254e1e7220 */ /* 0x040fe20000400000 */
[C---:B------:R-:W-:Y:S01]  /*a720*/  FMUL R37, R78.reuse, R44 ;  /* 0x0000002c4e257220 */ /* 0x040fe20000400000 */
[C---:B------:R-:W-:Y:S01]  /*a730*/  FMUL R24, R78.reuse, R31 ;  /* 0x0000001f4e187220 */ /* 0x040fe20000400000 */
[----:B------:R-:W-:Y:S01]  /*a740*/  F2FP.F16.E4M3.UNPACK_B R158, R158.H1 ;  /* 0x0000009eff9e723e */ /* 0x000fe200030006ff */
[--C-:B------:R-:W-:Y:S02]  /*a750*/  HADD2.F32 R108, -RZ, R155.reuse.H0_H0 ;  /* 0x2000009bff6c7230 */ /* 0x100fe40000004100 */
[----:B------:R-:W-:Y:S01]  /*a760*/  FMUL R27, R78, R34 ;  /* 0x000000224e1b7220 */ /* 0x000fe20000400000 */
[----:B------:R-:W-:Y:S02]  /*a770*/  HADD2.F32 R111, -RZ, R155.H1_H1 ;  /* 0x3000009bff6f7230 */ /* 0x000fe40000004100 */
[C---:B------:R-:W-:Y:S01]  /*a780*/  FFMA R24, R81.reuse, R107, R24 ;  /* 0x0000006b51187223 */ /* 0x040fe20000000018 */
[----:B------:R-:W-:Y:S01]  /*a790*/  F2FP.F16.E4M3.UNPACK_B R159, R159.H1 ;  /* 0x0000009fff9f723e */ /* 0x000fe200030006ff */
[C---:B------:R-:W-:Y:S01]  /*a7a0*/  FFMA R25, R81.reuse, R106, R25 ;  /* 0x0000006a51197223 */ /* 0x040fe20000000019 */
[C---:B------:R-:W-:Y:S01]  /*a7b0*/  FFMA R26, R81.reuse, R109, R26 ;  /* 0x0000006d511a7223 */ /* 0x040fe2000000001a */
[----:B------:R-:W-:Y:S01]  /*a7c0*/  F2FP.F16.E4M3.UNPACK_B R160, R160.H1 ;  /* 0x000000a0ffa0723e */ /* 0x000fe200030006ff */
[C---:B------:R-:W-:Y:S01]  /*a7d0*/  FFMA R27, R81.reuse, R108, R27 ;  /* 0x0000006c511b7223 */ /* 0x040fe2000000001b */
[----:B------:R-:W-:Y:S01]  /*a7e0*/  F2FP.SATFINITE.E4M3.F32.PACK_AB_MERGE_C R6, R24, R23, RZ ;  /* 0x000000171806723e */ /* 0x000fe200048070ff */
[C---:B------:R-:W-:Y:S01]  /*a7f0*/  FMUL R34, R78.reuse, R41 ;  /* 0x000000294e227220 */ /* 0x040fe20000400000 */
[C---:B------:R-:W-:Y:S01]  /*a800*/  FMUL R41, R78.reuse, R48 ;  /* 0x000000304e297220 */ /* 0x040fe20000400000 */
[----:B------:R-:W-:Y:S01]  /*a810*/  FMUL R28, R78, R35 ;  /* 0x000000234e1c7220 */ /* 0x000fe20000400000 */
[----:B------:R-:W-:Y:S01]  /*a820*/  F2FP.F16.E4M3.UNPACK_B R161, R161.H1 ;  /* 0x000000a1ffa1723e */ /* 0x000fe200030006ff */
[--C-:B------:R-:W-:Y:S01]  /*a830*/  HADD2.F32 R112, -RZ, R156.reuse.H0_H0 ;  /* 0x2000009cff707230 */ /* 0x100fe20000004100 */
[----:B------:R-:W-:Y:S01]  /*a840*/  F2FP.SATFINITE.E4M3.F32.PACK_AB_MERGE_C R6, R22, R21, R6 ;  /* 0x000000151606723e */ /* 0x000fe20004807006 */
[C---:B------:R-:W-:Y:S01]  /*a850*/  FFMA R28, R81.reuse, R111, R28 ;  /* 0x0000006f511c7223 */ /* 0x040fe2000000001c */
[C---:B------:R-:W-:Y:S01]  /*a860*/  FFMA R29, R81.reuse, R110, R29 ;  /* 0x0000006e511d7223 */ /* 0x040fe2000000001d */
[C---:B------:R-:W-:Y:S01]  /*a870*/  FFMA R30, R81.reuse, R113, R30 ;  /* 0x00000071511e7223 */ /* 0x040fe2000000001e */
[----:B------:R-:W-:Y:S02]  /*a880*/  HADD2.F32 R115, -RZ, R156.H1_H1 ;  /* 0x3000009cff737230 */ /* 0x000fe40000004100 */
[C---:B------:R-:W-:Y:S01]  /*a890*/  FMUL R31, R78.reuse, R38 ;  /* 0x000000264e1f7220 */ /* 0x040fe20000400000 */
[----:B------:R-:W-:Y:S01]  /*a8a0*/  F2FP.F16.E4M3.UNPACK_B R162, R162.H1 ;  /* 0x000000a2ffa2723e */ /* 0x000fe200030006ff */
[C---:B------:R-:W-:Y:S01]  /*a8b0*/  FMUL R38, R78.reuse, R45 ;  /* 0x0000002d4e267220 */ /* 0x040fe20000400000 */
[C---:B------:R-:W-:Y:S01]  /*a8c0*/  FMUL R45, R78.reuse, R52 ;  /* 0x000000344e2d7220 */ /* 0x040fe20000400000 */
[----:B------:R-:W-:Y:S01]  /*a8d0*/  F2FP.F16.E4M3.UNPACK_B R163, R163.H1 ;  /* 0x000000a3ffa3723e */ /* 0x000fe200030006ff */
[----:B------:R-:W-:Y:S01]  /*a8e0*/  FFMA R31, R81, R112, R31 ;  /* 0x00000070511f7223 */ /* 0x000fe2000000001f */
[----:B------:R-:W-:Y:S01]  /*a8f0*/  FMUL R52, R78, R59 ;  /* 0x0000003b4e347220 */ /* 0x000fe20000400000 */
[----:B------:R-:W-:Y:S01]  /*a900*/  IADD3 R76, PT, PT, R76, 0x1, RZ ;  /* 0x000000014c4c7810 */ /* 0x000fe20007ffe0ff */
[C---:B------:R-:W-:Y:S01]  /*a910*/  FMUL R59, R78.reuse, R66 ;  /* 0x000000424e3b7220 */ /* 0x040fe20000400000 */
[----:B------:R-:W-:Y:S01]  /*a920*/  F2FP.SATFINITE.E4M3.F32.PACK_AB_MERGE_C R66, R13, R12, R14 ;  /* 0x0000000c0d42723e */ /* 0x000fe2000480700e */
[C---:B------:R-:W-:Y:S01]  /*a930*/  FMUL R32, R78.reuse, R39 ;  /* 0x000000274e207220 */ /* 0x040fe20000400000 */
[--C-:B------:R-:W-:Y:S02]  /*a940*/  HADD2.F32 R116, -RZ, R157.reuse.H0_H0 ;  /* 0x2000009dff747230 */ /* 0x100fe40000004100 */
[C---:B------:R-:W-:Y:S01]  /*a950*/  FMUL R35, R78.reuse, R42 ;  /* 0x0000002a4e237220 */ /* 0x040fe20000400000 */
[----:B------:R-:W-:Y:S02]  /*a960*/  HADD2.F32 R119, -RZ, R157.H1_H1 ;  /* 0x3000009dff777230 */ /* 0x000fe40000004100 */
[C---:B------:R-:W-:Y:S01]  /*a970*/  FFMA R32, R81.reuse, R115, R32 ;  /* 0x0000007351207223 */ /* 0x040fe20000000020 */
[----:B------:R-:W-:Y:S01]  /*a980*/  FMUL R36, R78, R43 ;  /* 0x0000002b4e247220 */ /* 0x000fe20000400000 */
[C---:B------:R-:W-:Y:S01]  /*a990*/  FFMA R33, R81.reuse, R114, R33 ;  /* 0x0000007251217223 */ /* 0x040fe20000000021 */
[C---:B------:R-:W-:Y:S01]  /*a9a0*/  FFMA R34, R81.reuse, R117, R34 ;  /* 0x0000007551227223 */ /* 0x040fe20000000022 */
[--C-:B------:R-:W-:Y:S01]  /*a9b0*/  HADD2.F32 R120, -RZ, R158.reuse.H0_H0 ;  /* 0x2000009eff787230 */ /* 0x100fe20000004100 */
[----:B------:R-:W-:Y:S01]  /*a9c0*/  F2FP.SATFINITE.E4M3.F32.PACK_AB_MERGE_C R32, R32, R31, RZ ;  /* 0x0000001f2020723e */ /* 0x000fe200048070ff */
[C---:B------:R-:W-:Y:S01]  /*a9d0*/  FFMA R35, R81.reuse, R116, R35 ;  /* 0x0000007451237223 */ /* 0x040fe20000000023 */
[----:B------:R-:W-:Y:S02]  /*a9e0*/  HADD2.F32 R123, -RZ, R158.H1_H1 ;  /* 0x3000009eff7b7230 */ /* 0x000fe40000004100 */
[----:B------:R-:W-:Y:S01]  /*a9f0*/  FMUL R39, R78, R46 ;  /* 0x0000002e4e277220 */ /* 0x000fe20000400000 */
[----:B------:R-:W-:Y:S01]  /*aa00*/  F2FP.SATFINITE.E4M3.F32.PACK_AB_MERGE_C R32, R30, R29, R32 ;  /* 0x0000001d1e20723e */ /* 0x000fe20004807020 */
[C---:B------:R-:W-:Y:S01]  /*aa10*/  FFMA R36, R81.reuse, R119, R36 ;  /* 0x0000007751247223 */ /* 0x040fe20000000024 */
[C---:B------:R-:W-:Y:S01]  /*aa20*/  FMUL R40, R78.reuse, R47 ;  /* 0x0000002f4e287220 */ /* 0x040fe20000400000 */
[C---:B------:R-:W-:Y:S01]  /*aa30*/  FFMA R37, R81.reuse, R118, R37 ;  /* 0x0000007651257223 */ /* 0x040fe20000000025 */
[C---:B------:R-:W-:Y:S01]  /*aa40*/  FFMA R38, R81.reuse, R121, R38 ;  /* 0x0000007951267223 */ /* 0x040fe20000000026 */
[C---:B------:R-:W-:Y:S01]  /*aa50*/  FMUL R42, R78.reuse, R49 ;  /* 0x000000314e2a7220 */ /* 0x040fe20000400000 */
        /* <DEDUP_REMOVED lines=8> */
[C---:B------:R-:W-:Y:S01]  /*aae0*/  FMUL R57, R78.reuse, R64 ;  /* 0x000000404e397220 */ /* 0x040fe20000400000 */
[----:B------:R-:W-:Y:S01]  /*aaf0*/  FFMA R42, R81, R125, R42 ;  /* 0x0000007d512a7223 */ /* 0x000fe2000000002a */
[C---:B------:R-:W-:Y:S01]  /*ab00*/  FMUL R46, R78.reuse, R53 ;  /* 0x000000354e2e7220 */ /* 0x040fe20000400000 */
[--C-:B------:R-:W-:Y:S01]  /*ab10*/  HADD2.F32 R128, -RZ, R160.reuse.H0_H0 ;  /* 0x200000a0ff807230 */ /* 0x100fe20000004100 */
[----:B------:R-:W-:Y:S01]  /*ab20*/  F2FP.SATFINITE.E4M3.F32.PACK_AB_MERGE_C R64, R5, R4, R86 ;  /* 0x000000040540723e */ /* 0x000fe20004807056 */
[C---:B------:R-:W-:Y:S01]  /*ab30*/  FMUL R51, R78.reuse, R58 ;  /* 0x0000003a4e337220 */ /* 0x040fe20000400000 */
[C---:B------:R-:W-:Y:S01]  /*ab40*/  FMUL R53, R78.reuse, R60 ;  /* 0x0000003c4e357220 */ /* 0x040fe20000400000 */
[C---:B------:R-:W-:Y:S01]  /*ab50*/  FFMA R43, R81.reuse, R124, R43 ;  /* 0x0000007c512b7223 */ /* 0x040fe2000000002b */
[----:B------:R-:W-:Y:S02]  /*ab60*/  HADD2.F32 R131, -RZ, R160.H1_H1 ;  /* 0x300000a0ff837230 */ /* 0x000fe40000004100 */
[C---:B------:R-:W-:Y:S01]  /*ab70*/  FMUL R47, R78.reuse, R54 ;  /* 0x000000364e2f7220 */ /* 0x040fe20000400000 */
[C---:B------:R-:W-:Y:S01]  /*ab80*/  FMUL R58, R78.reuse, R65 ;  /* 0x000000414e3a7220 */ /* 0x040fe20000400000 */
[----:B------:R-:W-:Y:S01]  /*ab90*/  FMUL R60, R78, R67 ;  /* 0x000000434e3c7220 */ /* 0x000fe20000400000 */
[----:B------:R-:W-:Y:S01]  /*aba0*/  F2FP.SATFINITE.E4M3.F32.PACK_AB_MERGE_C R5, R20, R11, RZ ;  /* 0x0000000b1405723e */ /* 0x000fe200048070ff */
[----:B------:R-:W-:Y:S01]  /*abb0*/  FFMA R44, R81, R127, R44 ;  /* 0x0000007f512c7223 */ /* 0x000fe2000000002c */
[C---:B------:R-:W-:Y:S01]  /*abc0*/  FMUL R48, R78.reuse, R55 ;  /* 0x000000374e307220 */ /* 0x040fe20000400000 */
[----:B------:R-:W-:Y:S01]  /*abd0*/  F2FP.SATFINITE.E4M3.F32.PACK_AB_MERGE_C R65, R9, R8, R138 ;  /* 0x000000080941723e */ /* 0x000fe2000480708a */
[----:B------:R-:W-:Y:S01]  /*abe0*/  FFMA R45, R81, R126, R45 ;  /* 0x0000007e512d7223 */ /* 0x000fe2000000002d */
[----:B------:R-:W-:Y:S01]  /*abf0*/  F2FP.SATFINITE.E4M3.F32.PACK_AB_MERGE_C R67, R17, R16, R18 ;  /* 0x000000101143723e */ /* 0x000fe20004807012 */
[----:B------:R-:W-:Y:S01]  /*ac00*/  FMUL R49, R78, R56 ;  /* 0x000000384e317220 */ /* 0x000fe20000400000 */
[C---:B------:R-:W-:Y:S01]  /*ac10*/  FFMA R46, R81.reuse, R129, R46 ;  /* 0x00000081512e7223 */ /* 0x040fe2000000002e */
[--C-:B------:R-:W-:Y:S02]  /*ac20*/  HADD2.F32 R132, -RZ, R161.reuse.H0_H0 ;  /* 0x200000a1ff847230 */ /* 0x100fe40000004100 */
[C---:B------:R-:W-:Y:S01]  /*ac30*/  FFMA R47, R81.reuse, R128, R47 ;  /* 0x00000080512f7223 */ /* 0x040fe2000000002f */
[----:B------:R1:W-:Y:S01]  /*ac40*/  STS.128 [R172+UR49+0xa200], R64 ;  /* 0x00a20040ac007988 */ /* 0x0003e20008000c31 */
[----:B------:R-:W-:Y:S01]  /*ac50*/  HADD2.F32 R135, -RZ, R161.H1_H1 ;  /* 0x300000a1ff877230 */ /* 0x000fe20000004100 */
[----:B------:R-:W-:Y:S01]  /*ac60*/  F2FP.SATFINITE.E4M3.F32.PACK_AB_MERGE_C R5, R10, R7, R5 ;  /* 0x000000070a05723e */ /* 0x000fe20004807005 */
[C---:B------:R-:W-:Y:S01]  /*ac70*/  FFMA R48, R81.reuse, R131, R48 ;  /* 0x0000008351307223 */ /* 0x040fe20000000030 */
[----:B------:R-:W-:Y:S01]  /*ac80*/  F2FP.SATFINITE.E4M3.F32.PACK_AB_MERGE_C R7, R28, R27, RZ ;  /* 0x0000001b1c07723e */ /* 0x000fe200048070ff */
        /* <DEDUP_REMOVED lines=8> */
[----:B------:R-:W-:Y:S01]  /*ad10*/  FMUL R56, R78, R63 ;  /* 0x0000003f4e387220 */ /* 0x000fe20000400000 */
[----:B------:R-:W-:Y:S01]  /*ad20*/  F2FP.SATFINITE.E4M3.F32.PACK_AB_MERGE_C R4, R2, R0, R3 ;  /* 0x000000000204723e */ /* 0x000fe20004807003 */
[C---:B------:R-:W-:Y:S01]  /*ad30*/  FFMA R53, R81.reuse, R134, R53 ;  /* 0x0000008651357223 */ /* 0x040fe20000000035 */
[----:B------:R-:W-:Y:S01]  /*ad40*/  F2FP.SATFINITE.E4M3.F32.PACK_AB_MERGE_C R7, R26, R25, R7 ;  /* 0x000000191a07723e */ /* 0x000fe20004807007 */
[C---:B------:R-:W-:Y:S01]  /*ad50*/  FFMA R54, R81.reuse, R137, R54 ;  /* 0x0000008951367223 */ /* 0x040fe20000000036 */
[--C-:B------:R-:W-:Y:S02]  /*ad60*/  HADD2.F32 R84, -RZ, R163.reuse.H0_H0 ;  /* 0x200000a3ff547230 */ /* 0x100fe40000004100 */
[C---:B------:R-:W-:Y:S01]  /*ad70*/  FFMA R55, R81.reuse, R136, R55 ;  /* 0x0000008851377223 */ /* 0x040fe20000000037 */
[----:B------:R-:W-:Y:S01]  /*ad80*/  HADD2.F32 R85, -RZ, R163.H1_H1 ;  /* 0x300000a3ff557230 */ /* 0x000fe20000004100 */
[----:B------:R1:W-:Y:S01]  /*ad90*/  STS.128 [R192+0xa010], R4 ;  /* 0x00a01004c0007388 */ /* 0x0003e20000000c00 */
[----:B------:R-:W-:Y:S01]  /*ada0*/  F2FP.SATFINITE.E4M3.F32.PACK_AB_MERGE_C R35, R36, R35, RZ ;  /* 0x000000232423723e */ /* 0x000fe200048070ff */
[C---:B------:R-:W-:Y:S01]  /*adb0*/  FFMA R56, R81.reuse, R139, R56 ;  /* 0x0000008b51387223 */ /* 0x040fe20000000038 */
[----:B------:R-:W-:Y:S01]  /*adc0*/  F2FP.SATFINITE.E4M3.F32.PACK_AB_MERGE_C R39, R40, R39, RZ ;  /* 0x000000272827723e */ /* 0x000fe200048070ff */
[C---:B------:R-:W-:Y:S01]  /*add0*/  FFMA R57, R81.reuse, R82, R57 ;  /* 0x0000005251397223 */ /* 0x040fe20000000039 */
[----:B------:R-:W-:Y:S01]  /*ade0*/  F2FP.SATFINITE.E4M3.F32.PACK_AB_MERGE_C R43, R44, R43, RZ ;  /* 0x0000002b2c2b723e */ /* 0x000fe200048070ff */
[C---:B------:R-:W-:Y:S01]  /*adf0*/  FFMA R58, R81.reuse, R83, R58 ;  /* 0x00000053513a7223 */ /* 0x040fe2000000003a */
[C---:B------:R-:W-:Y:S01]  /*ae00*/  FFMA R59, R81.reuse, R84, R59 ;  /* 0x00000054513b7223 */ /* 0x040fe2000000003b */
[----:B------:R-:W-:Y:S01]  /*ae10*/  F2FP.SATFINITE.E4M3.F32.PACK_AB_MERGE_C R33, R34, R33, R35 ;  /* 0x000000212221723e */ /* 0x000fe20004807023 */
        /* <DEDUP_REMOVED lines=11> */
[----:B------:R-:W-:Y:S05]  /*aed0*/  F2FP.SATFINITE.E4M3.F32.PACK_AB_MERGE_C R51, R58, R57, R59 ;  /* 0x000000393a33723e */ /* 0x000fea000480703b */
        /* <DEDUP_REMOVED lines=18> */
.L_x_127:
[----:B------:R-:W-:Y:S05]  /*b000*/  BSYNC.RECONVERGENT B0 ;  /* 0x0000000000007941 */ /* 0x000fea0003800200 */
.L_x_126:
[----:B------:R-:W-:Y:S01]  /*b010*/  BAR.SYNC.DEFER_BLOCKING 0x1, 0x80 ;  /* 0x0042000000007b1d */ /* 0x000fe20000010000 */
[----:B------:R-:W-:Y:S01]  /*b020*/  ISETP.NE.AND P2, PT, R190, RZ, PT ;  /* 0x000000ffbe00720c */ /* 0x000fe20003f45270 */
[----:B------:R-:W-:Y:S01]  /*b030*/  IMAD.IADD R20, R75, 0x1, R147 ;  /* 0x000000014b147824 */ /* 0x000fe200078e0293 */
[----:B------:R-:W-:Y:S01]  /*b040*/  ISETP.NE.AND P0, PT, R191, 0x2, PT ;  /* 0x00000002bf00780c */ /* 0x000fe20003f05270 */
[----:B------:R-:W-:Y:S01]  /*b050*/  IMAD.IADD R21, R77, 0x1, R170 ;  /* 0x000000014d157824 */ /* 0x000fe200078e02aa */
[----:B------:R-:W-:Y:S02]  /*b060*/  ISETP.NE.AND P1, PT, R76, 0x2, PT ;  /* 0x000000024c00780c */ /* 0x000fe40003f25270 */
[----:B------:R-:W-:Y:S02]  /*b070*/  SEL R3, RZ, 0x1, P0 ;  /* 0x00000001ff037807 */ /* 0x000fe40000000000 */
[----:B------:R-:W-:Y:S02]  /*b080*/  SEL R0, RZ, 0x1, P1 ;  /* 0x00000001ff007807 */ /* 0x000fe40000800000 */
[----:B------:R-:W-:Y:S02]  /*b090*/  LOP3.LUT R182, R182, R3, RZ, 0x3c, !PT ;  /* 0x00000003b6b67212 */ /* 0x000fe400078e3cff */
[----:B------:R-:W-:Y:S02]  /*b0a0*/  LOP3.LUT R183, R183, R0, RZ, 0x3c, !PT ;  /* 0x00000000b7b77212 */ /* 0x000fe400078e3cff */
[----:B------:R-:W-:Y:S02]  /*b0b0*/  @P2 R2UR UR36, R179 ;  /* 0x00000000b32422ca */ /* 0x000fe400000e0000 */
[----:B------:R-:W-:Y:S02]  /*b0c0*/  SEL R191, R191, RZ, P0 ;  /* 0x000000ffbfbf7207 */ /* 0x000fe40000000000 */
[----:B------:R-:W-:Y:S01]  /*b0d0*/  SEL R76, R76, RZ, P1 ;  /* 0x000000ff4c4c7207 */ /* 0x000fe20000800000 */
[----:B------:R-:W-:Y:S10]  /*b0e0*/  @P2 BRA `(.L_x_128) ;  /* 0xffffff9800d82947 */ /* 0x000ff4000383ffff */
[----:B------:R-:W-:Y:S05]  /*b0f0*/  EXIT ;  /* 0x000000000000794d */ /* 0x000fea0003800000 */
.L_x_19:
[----:B--2---:R2:W1:Y:S02]  /*b100*/  SYNCS.PHASECHK.TRANS64.TRYWAIT P0, [R3+URZ+0x110], R2 ;  /* 0x00011002030075a7 */ /* 0x00446400080011ff */
[----:B-1----:R-:W-:Y:S05]  /*b110*/  @!P0 NANOSLEEP.SYNCS 0x989680 ;  /* 0x009896800000895d */ /* 0x002fea0003900000 */
[----:B------:R-:W1:Y:S02]  /*b120*/  @!P0 SYNCS.PHASECHK.TRANS64 P0, [R3+URZ+0x110], R2 ;  /* 0x00011002030085a7 */ /* 0x000e6400080010ff */
[----:B-1----:R-:W-:Y:S05]  /*b130*/  @!P0 BRA `(.L_x_19) ;  /* 0xfffffffc00f08947 */ /* 0x002fea000383ffff */
[----:B------:R-:W-:Y:S05]  /*b140*/  BRA `(.L_x_129) ;  /* 0xffffff64002c7947 */ /* 0x000fea000383ffff */
.L_x_22:
[----:B-1----:R-:W-:-:S07]  /*b150*/  MOV R2, UR33 ;  /* 0x0000002100027c02 */ /* 0x002fce0008000f00 */
.L_x_130:
[----:B-1----:R1:W2:Y:S02]  /*b160*/  SYNCS.PHASECHK.TRANS64.TRYWAIT P0, [R2+URZ+0x38], R5 ;  /* 0x00003805020075a7 */ /* 0x0022a400080011ff */
[----:B--2---:R-:W-:Y:S05]  /*b170*/  @!P0 NANOSLEEP.SYNCS 0x989680 ;  /* 0x009896800000895d */ /* 0x004fea0003900000 */
[----:B------:R-:W2:Y:S02]  /*b180*/  @!P0 SYNCS.PHASECHK.TRANS64 P0, [R2+URZ+0x38], R5 ;  /* 0x00003805020085a7 */ /* 0x000ea400080010ff */
[----:B--2---:R-:W-:Y:S05]  /*b190*/  @!P0 BRA `(.L_x_130) ;  /* 0xfffffffc00f08947 */ /* 0x004fea000383ffff */
[----:B------:R-:W-:Y:S05]  /*b1a0*/  BRA `(.L_x_21) ;  /* 0xffffff64007c7947 */ /* 0x000fea000383ffff */
.L_x_28:
[----:B-1----:R-:W-:-:S07]  /*b1b0*/  MOV R2, UR17 ;  /* 0x0000001100027c02 */ /* 0x002fce0008000f00 */
.L_x_131:
[----:B-1----:R1:W2:Y:S02]  /*b1c0*/  SYNCS.PHASECHK.TRANS64.TRYWAIT P0, [R2+URZ+0x38], R5 ;  /* 0x00003805020075a7 */ /* 0x0022a400080011ff */
[----:B--2---:R-:W-:Y:S05]  /*b1d0*/  @!P0 NANOSLEEP.SYNCS 0x989680 ;  /* 0x009896800000895d */ /* 0x004fea0003900000 */
[----:B------:R-:W2:Y:S02]  /*b1e0*/  @!P0 SYNCS.PHASECHK.TRANS64 P0, [R2+URZ+0x38], R5 ;  /* 0x00003805020085a7 */ /* 0x000ea400080010ff */
[----:B--2---:R-:W-:Y:S05]  /*b1f0*/  @!P0 BRA `(.L_x_131) ;  /* 0xfffffffc00f08947 */ /* 0x004fea000383ffff */
[----:B------:R-:W-:Y:S05]  /*b200*/  BRA `(.L_x_27) ;  /* 0xffffff6800247947 */ /* 0x000fea000383ffff */
.L_x_32:
[----:B-1----:R1:W2:Y:S02]  /*b210*/  SYNCS.PHASECHK.TRANS64.TRYWAIT P0, [R2+URZ+0xc0], R3 ;  /* 0x0000c003020075a7 */ /* 0x0022a400080011ff */
[----:B--2---:R-:W-:Y:S05]  /*b220*/  @!P0 NANOSLEEP.SYNCS 0x989680 ;  /* 0x009896800000895d */ /* 0x004fea0003900000 */
[----:B------:R-:W2:Y:S02]  /*b230*/  @!P0 SYNCS.PHASECHK.TRANS64 P0, [R2+URZ+0xc0], R3 ;  /* 0x0000c003020085a7 */ /* 0x000ea400080010ff */
[----:B--2---:R-:W-:Y:S05]  /*b240*/  @!P0 BRA `(.L_x_32) ;  /* 0xfffffffc00f08947 */ /* 0x004fea000383ffff */
[----:B------:R-:W-:Y:S05]  /*b250*/  BRA `(.L_x_132) ;  /* 0xffffff6800b47947 */ /* 0x000fea000383ffff */
.L_x_36:
[----:B----4-:R-:W-:-:S07]  /*b260*/  MOV R0, UR5 ;  /* 0x0000000500007c02 */ /* 0x010fce0008000f00 */
.L_x_133:
[----:B-1----:R1:W2:Y:S02]  /*b270*/  SYNCS.PHASECHK.TRANS64.TRYWAIT P0, [R0+URZ], R3 ;  /* 0x00000003000075a7 */ /* 0x0022a400080011ff */
[----:B--2---:R-:W-:Y:S05]  /*b280*/  @!P0 NANOSLEEP.SYNCS 0x989680 ;  /* 0x009896800000895d */ /* 0x004fea0003900000 */
[----:B------:R-:W2:Y:S02]  /*b290*/  @!P0 SYNCS.PHASECHK.TRANS64 P0, [R0+URZ], R3 ;  /* 0x00000003000085a7 */ /* 0x000ea400080010ff */
[----:B--2---:R-:W-:Y:S05]  /*b2a0*/  @!P0 BRA `(.L_x_133) ;  /* 0xfffffffc00f08947 */ /* 0x004fea000383ffff */
[----:B------:R-:W-:Y:S05]  /*b2b0*/  BRA `(.L_x_134) ;  /* 0xffffff7000247947 */ /* 0x000fea000383ffff */
.L_x_37:
[----:B----4-:R-:W-:-:S07]  /*b2c0*/  MOV R0, UR5 ;  /* 0x0000000500007c02 */ /* 0x010fce0008000f00 */
.L_x_135:
[----:B-1----:R1:W2:Y:S02]  /*b2d0*/  SYNCS.PHASECHK.TRANS64.TRYWAIT P0, [R0+URZ], R3 ;  /* 0x00000003000075a7 */ /* 0x0022a400080011ff */
[----:B--2---:R-:W-:Y:S05]  /*b2e0*/  @!P0 NANOSLEEP.SYNCS 0x989680 ;  /* 0x009896800000895d */ /* 0x004fea0003900000 */
[----:B------:R-:W2:Y:S02]  /*b2f0*/  @!P0 SYNCS.PHASECHK.TRANS64 P0, [R0+URZ], R3 ;  /* 0x00000003000085a7 */ /* 0x000ea400080010ff */
[----:B--2---:R-:W-:Y:S05]  /*b300*/  @!P0 BRA `(.L_x_135) ;  /* 0xfffffffc00f08947 */ /* 0x004fea000383ffff */
[----:B------:R-:W-:Y:S05]  /*b310*/  BRA `(.L_x_136) ;  /* 0xffffff7000307947 */ /* 0x000fea000383ffff */
.L_x_38:
[----:B----4-:R-:W-:-:S07]  /*b320*/  MOV R0, UR5 ;  /* 0x0000000500007c02 */ /* 0x010fce0008000f00 */
.L_x_137:
[----:B-1----:R1:W2:Y:S02]  /*b330*/  SYNCS.PHASECHK.TRANS64.TRYWAIT P0, [R0+URZ], R3 ;  /* 0x00000003000075a7 */ /* 0x0022a400080011ff */
[----:B--2---:R-:W-:Y:S05]  /*b340*/  @!P0 NANOSLEEP.SYNCS 0x989680 ;  /* 0x009896800000895d */ /* 0x004fea0003900000 */
[----:B------:R-:W2:Y:S02]  /*b350*/  @!P0 SYNCS.PHASECHK.TRANS64 P0, [R0+URZ], R3 ;  /* 0x00000003000085a7 */ /* 0x000ea400080010ff */
[----:B--2---:R-:W-:Y:S05]  /*b360*/  @!P0 BRA `(.L_x_137) ;  /* 0xfffffffc00f08947 */ /* 0x004fea000383ffff */
[----:B------:R-:W-:Y:S05]  /*b370*/  BRA `(.L_x_138) ;  /* 0xffffff70003c7947 */ /* 0x000fea000383ffff */
.L_x_39:
[----:B----4-:R-:W-:-:S07]  /*b380*/  MOV R0, UR5 ;  /* 0x0000000500007c02 */ /* 0x010fce0008000f00 */
.L_x_139:
[----:B-1----:R1:W2:Y:S02]  /*b390*/  SYNCS.PHASECHK.TRANS64.TRYWAIT P0, [R0+URZ], R3 ;  /* 0x00000003000075a7 */ /* 0x0022a400080011ff */
[----:B--2---:R-:W-:Y:S05]  /*b3a0*/  @!P0 NANOSLEEP.SYNCS 0x989680 ;  /* 0x009896800000895d */ /* 0x004fea0003900000 */
[----:B------:R-:W2:Y:S02]  /*b3b0*/  @!P0 SYNCS.PHASECHK.TRANS64 P0, [R0+URZ], R3 ;  /* 0x00000003000085a7 */ /* 0x000ea400080010ff */
[----:B--2---:R-:W-:Y:S05]  /*b3c0*/  @!P0 BRA `(.L_x_139) ;  /* 0xfffffffc00f08947 */ /* 0x004fea000383ffff */
[----:B------:R-:W-:Y:S05]  /*b3d0*/  BRA `(.L_x_140) ;  /* 0xffffff7000487947 */ /* 0x000fea000383ffff */
.L_x_40:
[----:B----4-:R-:W-:-:S07]  /*b3e0*/  MOV R0, UR5 ;  /* 0x0000000500007c02 */ /* 0x010fce0008000f00 */
.L_x_141:
[----:B-1----:R1:W2:Y:S02]  /*b3f0*/  SYNCS.PHASECHK.TRANS64.TRYWAIT P0, [R0+URZ], R3 ;  /* 0x00000003000075a7 */ /* 0x0022a400080011ff */
[----:B--2---:R-:W-:Y:S05]  /*b400*/  @!P0 NANOSLEEP.SYNCS 0x989680 ;  /* 0x009896800000895d */ /* 0x004fea0003900000 */
[----:B------:R-:W2:Y:S02]  /*b410*/  @!P0 SYNCS.PHASECHK.TRANS64 P0, [R0+URZ], R3 ;  /* 0x00000003000085a7 */ /* 0x000ea400080010ff */
[----:B--2---:R-:W-:Y:S05]  /*b420*/  @!P0 BRA `(.L_x_141) ;  /* 0xfffffffc00f08947 */ /* 0x004fea000383ffff */
[----:B------:R-:W-:Y:S05]  /*b430*/  BRA `(.L_x_142) ;  /* 0xffffff7000547947 */ /* 0x000fea000383ffff */
.L_x_41:
[----:B----4-:R-:W-:-:S07]  /*b440*/  MOV R0, UR5 ;  /* 0x0000000500007c02 */ /* 0x010fce0008000f00 */
.L_x_143:
[----:B-1----:R1:W2:Y:S02]  /*b450*/  SYNCS.PHASECHK.TRANS64.TRYWAIT P0, [R0+URZ], R3 ;  /* 0x00000003000075a7 */ /* 0x0022a400080011ff */
[----:B--2---:R-:W-:Y:S05]  /*b460*/  @!P0 NANOSLEEP.SYNCS 0x989680 ;  /* 0x009896800000895d */ /* 0x004fea0003900000 */
[----:B------:R-:W2:Y:S02]  /*b470*/  @!P0 SYNCS.PHASECHK.TRANS64 P0, [R0+URZ], R3 ;  /* 0x00000003000085a7 */ /* 0x000ea400080010ff */
[----:B--2---:R-:W-:Y:S05]  /*b480*/  @!P0 BRA `(.L_x_143) ;  /* 0xfffffffc00f08947 */ /* 0x004fea000383ffff */
[----:B------:R-:W-:Y:S05]  /*b490*/  BRA `(.L_x_144) ;  /* 0xffffff7000607947 */ /* 0x000fea000383ffff */
.L_x_44:
[----:B-1----:R1:W2:Y:S02]  /*b4a0*/  SYNCS.PHASECHK.TRANS64.TRYWAIT P0, [R0+URZ+0x100], R5 ;  /* 0x00010005000075a7 */ /* 0x0022a400080011ff */
[----:B--2---:R-:W-:Y:S05]  /*b4b0*/  @!P0 NANOSLEEP.SYNCS 0x989680 ;  /* 0x009896800000895d */ /* 0x004fea0003900000 */
[----:B------:R-:W2:Y:S02]  /*b4c0*/  @!P0 SYNCS.PHASECHK.TRANS64 P0, [R0+URZ+0x100], R5 ;  /* 0x00010005000085a7 */ /* 0x000ea400080010ff */
[----:B--2---:R-:W-:Y:S05]  /*b4d0*/  @!P0 BRA `(.L_x_44) ;  /* 0xfffffffc00f08947 */ /* 0x004fea000383ffff */
[----:B------:R-:W-:Y:S05]  /*b4e0*/  BRA `(.L_x_145) ;  /* 0xffffff7000bc7947 */ /* 0x000fea000383ffff */
.L_x_45:
[----:B------:R-:W-:-:S07]  /*b4f0*/  MOV R0, UR5 ;  /* 0x0000000500007c02 */ /* 0x000fce0008000f00 */
.L_x_146:
[----:B-1----:R1:W2:Y:S02]  /*b500*/  SYNCS.PHASECHK.TRANS64.TRYWAIT P0, [R0+URZ+0xd0], R5 ;  /* 0x0000d005000075a7 */ /* 0x0022a400080011ff */
[----:B--2---:R-:W-:Y:S05]  /*b510*/  @!P0 NANOSLEEP.SYNCS 0x989680 ;  /* 0x009896800000895d */ /* 0x004fea0003900000 */
[----:B------:R-:W2:Y:S02]  /*b520*/  @!P0 SYNCS.PHASECHK.TRANS64 P0, [R0+URZ+0xd0], R5 ;  /* 0x0000d005000085a7 */ /* 0x000ea400080010ff */
[----:B--2---:R-:W-:Y:S05]  /*b530*/  @!P0 BRA `(.L_x_146) ;  /* 0xfffffffc00f08947 */ /* 0x004fea000383ffff */
[----:B------:R-:W-:Y:S05]  /*b540*/  BRA `(.L_x_147) ;  /* 0xffffff7000cc7947 */ /* 0x000fea000383ffff */
.L_x_46:
[----:B-1----:R1:W2:Y:S02]  /*b550*/  SYNCS.PHASECHK.TRANS64.TRYWAIT P1, [R0+URZ+0xc0], R5 ;  /* 0x0000c005000075a7 */ /* 0x0022a400080211ff */
[----:B--2---:R-:W-:Y:S05]  /*b560*/  @!P1 NANOSLEEP.SYNCS 0x989680 ;  /* 0x009896800000995d */ /* 0x004fea0003900000 */
[----:B------:R-:W2:Y:S02]  /*b570*/  @!P1 SYNCS.PHASECHK.TRANS64 P1, [R0+URZ+0xc0], R5 ;  /* 0x0000c005000095a7 */ /* 0x000ea400080210ff */
[----:B--2---:R-:W-:Y:S05]  /*b580*/  @!P1 BRA `(.L_x_46) ;  /* 0xfffffffc00f09947 */ /* 0x004fea000383ffff */
[----:B------:R-:W-:Y:S05]  /*b590*/  BRA `(.L_x_148) ;  /* 0xffffff7000fc7947 */ /* 0x000fea000383ffff */
.L_x_49:
[----:B------:R-:W-:-:S07]  /*b5a0*/  MOV R0, UR5 ;  /* 0x0000000500007c02 */ /* 0x000fce0008000f00 */
.L_x_149:
[----:B-1----:R1:W2:Y:S02]  /*b5b0*/  SYNCS.PHASECHK.TRANS64.TRYWAIT P0, [R0+URZ+0xd0], R3 ;  /* 0x0000d003000075a7 */ /* 0x0022a400080011ff */
[----:B--2---:R-:W-:Y:S05]  /*b5c0*/  @!P0 NANOSLEEP.SYNCS 0x989680 ;  /* 0x009896800000895d */ /* 0x004fea0003900000 */
[----:B------:R-:W2:Y:S02]  /*b5d0*/  @!P0 SYNCS.PHASECHK.TRANS64 P0, [R0+URZ+0xd0], R3 ;  /* 0x0000d003000085a7 */ /* 0x000ea400080010ff */
[----:B--2---:R-:W-:Y:S05]  /*b5e0*/  @!P0 BRA `(.L_x_149) ;  /* 0xfffffffc00f08947 */ /* 0x004fea000383ffff */
[----:B------:R-:W-:Y:S05]  /*b5f0*/  BRA `(.L_x_48) ;  /* 0xffffff7400507947 */ /* 0x000fea000383ffff */
.L_x_56:
[----:B-1----:R1:W2:Y:S02]  /*b600*/  SYNCS.PHASECHK.TRANS64.TRYWAIT P1, [R0+URZ+0xc0], R5 ;  /* 0x0000c005000075a7 */ /* 0x0022a400080211ff */
[----:B--2---:R-:W-:Y:S05]  /*b610*/  @!P1 NANOSLEEP.SYNCS 0x989680 ;  /* 0x009896800000995d */ /* 0x004fea0003900000 */
[----:B------:R-:W2:Y:S02]  /*b620*/  @!P1 SYNCS.PHASECHK.TRANS64 P1, [R0+URZ+0xc0], R5 ;  /* 0x0000c005000095a7 */ /* 0x000ea400080210ff */
[----:B--2---:R-:W-:Y:S05]  /*b630*/  @!P1 BRA `(.L_x_56) ;  /* 0xfffffffc00f09947 */ /* 0x004fea000383ffff */
[----:B------:R-:W-:Y:S05]  /*b640*/  BRA `(.L_x_150) ;  /* 0xffffff7800b07947 */ /* 0x000fea000383ffff */
.L_x_57:
[----:B------:R-:W-:-:S07]  /*b650*/  MOV R3, UR8 ;  /* 0x0000000800037c02 */ /* 0x000fce0008000f00 */
.L_x_151:
[----:B-1----:R1:W2:Y:S02]  /*b660*/  SYNCS.PHASECHK.TRANS64.TRYWAIT P0, [R3+URZ+0xf0], R0 ;  /* 0x0000f000030075a7 */ /* 0x0022a400080011ff */
[----:B--2---:R-:W-:Y:S05]  /*b670*/  @!P0 NANOSLEEP.SYNCS 0x989680 ;  /* 0x009896800000895d */ /* 0x004fea0003900000 */
[----:B------:R-:W2:Y:S02]  /*b680*/  @!P0 SYNCS.PHASECHK.TRANS64 P0, [R3+URZ+0xf0], R0 ;  /* 0x0000f000030085a7 */ /* 0x000ea400080010ff */
[----:B--2---:R-:W-:Y:S05]  /*b690*/  @!P0 BRA `(.L_x_151) ;  /* 0xfffffffc00f08947 */ /* 0x004fea000383ffff */
[----:B------:R-:W-:Y:S05]  /*b6a0*/  BRA `(.L_x_152) ;  /* 0xffffff7800e87947 */ /* 0x000fea000383ffff */
.L_x_60:
[----:B------:R-:W-:Y:S07]  /*b6b0*/  MOV R0, UR7 ;  /* 0x0000000700007c02 */ /* 0x000fee0008000f00 */
.L_x_153:
[----:B-1----:R1:W2:Y:S02]  /*b6c0*/  SYNCS.PHASECHK.TRANS64.TRYWAIT P0, [R0+URZ], R3 ;  /* 0x00000003000075a7 */ /* 0x0022a400080011ff */
[----:B--2---:R-:W-:Y:S05]  /*b6d0*/  @!P0 NANOSLEEP.SYNCS 0x989680 ;  /* 0x009896800000895d */ /* 0x004fea0003900000 */
[----:B------:R-:W2:Y:S02]  /*b6e0*/  @!P0 SYNCS.PHASECHK.TRANS64 P0, [R0+URZ], R3 ;  /* 0x00000003000085a7 */ /* 0x000ea400080010ff */
[----:B--2---:R-:W-:Y:S05]  /*b6f0*/  @!P0 BRA `(.L_x_153) ;  /* 0xfffffffc00f08947 */ /* 0x004fea000383ffff */
[----:B------:R-:W-:Y:S05]  /*b700*/  BRA `(.L_x_59) ;  /* 0xffffff7c00047947 */ /* 0x000fea000383ffff */
.L_x_63:
[----:B------:R-:W-:-:S07]  /*b710*/  MOV R0, UR5 ;  /* 0x0000000500007c02 */ /* 0x000fce0008000f00 */
.L_x_154:
[----:B--2---:R2:W3:Y:S02]  /*b720*/  SYNCS.PHASECHK.TRANS64.TRYWAIT P0, [R0+URZ], R3 ;  /* 0x00000003000075a7 */ /* 0x0044e400080011ff */
[----:B---3--:R-:W-:Y:S05]  /*b730*/  @!P0 NANOSLEEP.SYNCS 0x989680 ;  /* 0x009896800000895d */ /* 0x008fea0003900000 */
[----:B------:R-:W3:Y:S02]  /*b740*/  @!P0 SYNCS.PHASECHK.TRANS64 P0, [R0+URZ], R3 ;  /* 0x00000003000085a7 */ /* 0x000ee400080010ff */
[----:B---3--:R-:W-:Y:S05]  /*b750*/  @!P0 BRA `(.L_x_154) ;  /* 0xfffffffc00f08947 */ /* 0x008fea000383ffff */
[----:B------:R-:W-:Y:S05]  /*b760*/  BRA `(.L_x_155) ;  /* 0xffffff7c00b87947 */ /* 0x000fea000383ffff */
.L_x_64:
[----:B------:R-:W-:-:S07]  /*b770*/  MOV R0, UR7 ;  /* 0x0000000700007c02 */ /* 0x000fce0008000f00 */
.L_x_156:
[----:B--2---:R2:W3:Y:S02]  /*b780*/  SYNCS.PHASECHK.TRANS64.TRYWAIT P0, [R0+URZ], R3 ;  /* 0x00000003000075a7 */ /* 0x0044e400080011ff */
[----:B---3--:R-:W-:Y:S05]  /*b790*/  @!P0 NANOSLEEP.SYNCS 0x989680 ;  /* 0x009896800000895d */ /* 0x008fea0003900000 */
[----:B------:R-:W3:Y:S02]  /*b7a0*/  @!P0 SYNCS.PHASECHK.TRANS64 P0, [R0+URZ], R3 ;  /* 0x00000003000085a7 */ /* 0x000ee400080010ff */
[----:B---3--:R-:W-:Y:S05]  /*b7b0*/  @!P0 BRA `(.L_x_156) ;  /* 0xfffffffc00f08947 */ /* 0x008fea000383ffff */
[----:B------:R-:W-:Y:S05]  /*b7c0*/  BRA `(.L_x_157) ;  /* 0xffffff7c00c47947 */ /* 0x000fea000383ffff */
.L_x_69:
[----:B--2---:R2:W3:Y:S02]  /*b7d0*/  SYNCS.PHASECHK.TRANS64.TRYWAIT P0, [R0+URZ+0xc0], R3 ;  /* 0x0000c003000075a7 */ /* 0x0044e400080011ff */
[----:B---3--:R-:W-:Y:S05]  /*b7e0*/  @!P0 NANOSLEEP.SYNCS 0x989680 ;  /* 0x009896800000895d */ /* 0x008fea0003900000 */
[----:B------:R-:W3:Y:S02]  /*b7f0*/  @!P0 SYNCS.PHASECHK.TRANS64 P0, [R0+URZ+0xc0], R3 ;  /* 0x0000c003000085a7 */ /* 0x000ee400080010ff */
[----:B---3--:R-:W-:Y:S05]  /*b800*/  @!P0 BRA `(.L_x_69) ;  /* 0xfffffffc00f08947 */ /* 0x008fea000383ffff */
[----:B------:R-:W-:Y:S05]  /*b810*/  BRA `(.L_x_158) ;  /* 0xffffff8000d07947 */ /* 0x000fea000383ffff */
.L_x_72:
[----:B------:R-:W-:Y:S07]  /*b820*/  MOV R0, UR7 ;  /* 0x0000000700007c02 */ /* 0x000fee0008000f00 */
.L_x_159:
[----:B--2---:R2:W3:Y:S02]  /*b830*/  SYNCS.PHASECHK.TRANS64.TRYWAIT P0, [R0+URZ+0xb8], R3 ;  /* 0x0000b803000075a7 */ /* 0x0044e400080011ff */
[----:B---3--:R-:W-:Y:S05]  /*b840*/  @!P0 NANOSLEEP.SYNCS 0x989680 ;  /* 0x009896800000895d */ /* 0x008fea0003900000 */
[----:B------:R-:W3:Y:S02]  /*b850*/  @!P0 SYNCS.PHASECHK.TRANS64 P0, [R0+URZ+0xb8], R3 ;  /* 0x0000b803000085a7 */ /* 0x000ee400080010ff */
[----:B---3--:R-:W-:Y:S05]  /*b860*/  @!P0 BRA `(.L_x_159) ;  /* 0xfffffffc00f08947 */ /* 0x008fea000383ffff */
[----:B------:R-:W-:Y:S05]  /*b870*/  BRA `(.L_x_71) ;  /* 0xffffff8400b07947 */ /* 0x000fea000383ffff */
.L_x_75:
[----:B------:R-:W-:Y:S07]  /*b880*/  MOV R3, UR7 ;  /* 0x0000000700037c02 */ /* 0x000fee0008000f00 */
.L_x_160:
[----:B-1----:R1:W2:Y:S02]  /*b890*/  SYNCS.PHASECHK.TRANS64.TRYWAIT P0, [R3+URZ+0x90], R12 ;  /* 0x0000900c030075a7 */ /* 0x0022a400080011ff */
[----:B--2---:R-:W-:Y:S05]  /*b8a0*/  @!P0 NANOSLEEP.SYNCS 0x989680 ;  /* 0x009896800000895d */ /* 0x004fea0003900000 */
[----:B------:R-:W2:Y:S02]  /*b8b0*/  @!P0 SYNCS.PHASECHK.TRANS64 P0, [R3+URZ+0x90], R12 ;  /* 0x0000900c030085a7 */ /* 0x000ea400080010ff */
[----:B--2---:R-:W-:Y:S05]  /*b8c0*/  @!P0 BRA `(.L_x_160) ;  /* 0xfffffffc00f08947 */ /* 0x004fea000383ffff */
[----:B------:R-:W-:Y:S05]  /*b8d0*/  BRA `(.L_x_161) ;  /* 0xffffff8800287947 */ /* 0x000fea000383ffff */
.L_x_76:
[----:B-1----:R-:W-:Y:S07]  /*b8e0*/  MOV R3, UR7 ;  /* 0x0000000700037c02 */ /* 0x002fee0008000f00 */
.L_x_162:
[----:B-1----:R1:W2:Y:S02]  /*b8f0*/  SYNCS.PHASECHK.TRANS64.TRYWAIT P0, [R3+URZ+0x98], R12 ;  /* 0x0000980c030075a7 */ /* 0x0022a400080011ff */
[----:B--2---:R-:W-:Y:S05]  /*b900*/  @!P0 NANOSLEEP.SYNCS 0x989680 ;  /* 0x009896800000895d */ /* 0x004fea0003900000 */
[----:B------:R-:W2:Y:S02]  /*b910*/  @!P0 SYNCS.PHASECHK.TRANS64 P0, [R3+URZ+0x98], R12 ;  /* 0x0000980c030085a7 */ /* 0x000ea400080010ff */
[----:B--2---:R-:W-:Y:S05]  /*b920*/  @!P0 BRA `(.L_x_162) ;  /* 0xfffffffc00f08947 */ /* 0x004fea000383ffff */
[----:B------:R-:W-:Y:S05]  /*b930*/  BRA `(.L_x_163) ;  /* 0xffffff8800647947 */ /* 0x000fea000383ffff */
.L_x_77:
[----:B-1----:R-:W-:Y:S07]  /*b940*/  MOV R3, UR7 ;  /* 0x0000000700037c02 */ /* 0x002fee0008000f00 */
.L_x_164:
[----:B-1----:R1:W2:Y:S02]  /*b950*/  SYNCS.PHASECHK.TRANS64.TRYWAIT P0, [R3+URZ+0xa0], R12 ;  /* 0x0000a00c030075a7 */ /* 0x0022a400080011ff */
[----:B--2---:R-:W-:Y:S05]  /*b960*/  @!P0 NANOSLEEP.SYNCS 0x989680 ;  /* 0x009896800000895d */ /* 0x004fea0003900000 */
[----:B------:R-:W2:Y:S02]  /*b970*/  @!P0 SYNCS.PHASECHK.TRANS64 P0, [R3+URZ+0xa0], R12 ;  /* 0x0000a00c030085a7 */ /* 0x000ea400080010ff */
[----:B--2---:R-:W-:Y:S05]  /*b980*/  @!P0 BRA `(.L_x_164) ;  /* 0xfffffffc00f08947 */ /* 0x004fea000383ffff */
[----:B------:R-:W-:Y:S05]  /*b990*/  BRA `(.L_x_165) ;  /* 0xffffff8800ac7947 */ /* 0x000fea000383ffff */
.L_x_78:
[----:B------:R-:W-:Y:S07]  /*b9a0*/  MOV R3, UR7 ;  /* 0x0000000700037c02 */ /* 0x000fee0008000f00 */
.L_x_166:
[----:B-1----:R1:W2:Y:S02]  /*b9b0*/  SYNCS.PHASECHK.TRANS64.TRYWAIT P0, [R3+URZ+0xa8], R12 ;  /* 0x0000a80c030075a7 */ /* 0x0022a400080011ff */
[----:B--2---:R-:W-:Y:S05]  /*b9c0*/  @!P0 NANOSLEEP.SYNCS 0x989680 ;  /* 0x009896800000895d */ /* 0x004fea0003900000 */
[----:B------:R-:W2:Y:S02]  /*b9d0*/  @!P0 SYNCS.PHASECHK.TRANS64 P0, [R3+URZ+0xa8], R12 ;  /* 0x0000a80c030085a7 */ /* 0x000ea400080010ff */
[----:B--2---:R-:W-:Y:S05]  /*b9e0*/  @!P0 BRA `(.L_x_166) ;  /* 0xfffffffc00f08947 */ /* 0x004fea000383ffff */
[----:B------:R-:W-:Y:S05]  /*b9f0*/  BRA `(.L_x_167) ;  /* 0xffffff8c00347947 */ /* 0x000fea000383ffff */
.L_x_80:
[----:B------:R-:W-:-:S07]  /*ba00*/  MOV R0, UR7 ;  /* 0x0000000700007c02 */ /* 0x000fce0008000f00 */
.L_x_168:
[----:B-1----:R1:W3:Y:S02]  /*ba10*/  SYNCS.PHASECHK.TRANS64.TRYWAIT P0, [R0+URZ+0x90], R3 ;  /* 0x00009003000075a7 */ /* 0x0022e400080011ff */
[----:B---3--:R-:W-:Y:S05]  /*ba20*/  @!P0 NANOSLEEP.SYNCS 0x989680 ;  /* 0x009896800000895d */ /* 0x008fea0003900000 */
[----:B------:R-:W3:Y:S02]  /*ba30*/  @!P0 SYNCS.PHASECHK.TRANS64 P0, [R0+URZ+0x90], R3 ;  /* 0x00009003000085a7 */ /* 0x000ee400080010ff */
[----:B---3--:R-:W-:Y:S05]  /*ba40*/  @!P0 BRA `(.L_x_168) ;  /* 0xfffffffc00f08947 */ /* 0x008fea000383ffff */
[----:B------:R-:W-:Y:S05]  /*ba50*/  BRA `(.L_x_169) ;  /* 0xffffff8c00a47947 */ /* 0x000fea000383ffff */
.L_x_81:
[----:B-1----:R-:W-:-:S07]  /*ba60*/  MOV R0, UR7 ;  /* 0x0000000700007c02 */ /* 0x002fce0008000f00 */
.L_x_170:
[----:B-1----:R1:W3:Y:S02]  /*ba70*/  SYNCS.PHASECHK.TRANS64.TRYWAIT P0, [R0+URZ+0x98], R3 ;  /* 0x00009803000075a7 */ /* 0x0022e400080011ff */
[----:B---3--:R-:W-:Y:S05]  /*ba80*/  @!P0 NANOSLEEP.SYNCS 0x989680 ;  /* 0x009896800000895d */ /* 0x008fea0003900000 */
[----:B------:R-:W3:Y:S02]  /*ba90*/  @!P0 SYNCS.PHASECHK.TRANS64 P0, [R0+URZ+0x98], R3 ;  /* 0x00009803000085a7 */ /* 0x000ee400080010ff */
[----:B---3--:R-:W-:Y:S05]  /*baa0*/  @!P0 BRA `(.L_x_170) ;  /* 0xfffffffc00f08947 */ /* 0x008fea000383ffff */
[----:B------:R-:W-:Y:S05]  /*bab0*/  BRA `(.L_x_171) ;  /* 0xffffff8c00947947 */ /* 0x000fea000383ffff */
.L_x_82:
[----:B-1----:R-:W-:-:S07]  /*bac0*/  MOV R0, UR7 ;  /* 0x0000000700007c02 */ /* 0x002fce0008000f00 */
.L_x_172:
[----:B-1----:R1:W3:Y:S02]  /*bad0*/  SYNCS.PHASECHK.TRANS64.TRYWAIT P0, [R0+URZ+0xa0], R3 ;  /* 0x0000a003000075a7 */ /* 0x0022e400080011ff */
[----:B---3--:R-:W-:Y:S05]  /*bae0*/  @!P0 NANOSLEEP.SYNCS 0x989680 ;  /* 0x009896800000895d */ /* 0x008fea0003900000 */
[----:B------:R-:W3:Y:S02]  /*baf0*/  @!P0 SYNCS.PHASECHK.TRANS64 P0, [R0+URZ+0xa0], R3 ;  /* 0x0000a003000085a7 */ /* 0x000ee400080010ff */
[----:B---3--:R-:W-:Y:S05]  /*bb00*/  @!P0 BRA `(.L_x_172) ;  /* 0xfffffffc00f08947 */ /* 0x008fea000383ffff */
[----:B------:R-:W-:Y:S05]  /*bb10*/  BRA `(.L_x_173) ;  /* 0xffffff8c00847947 */ /* 0x000fea000383ffff */
.L_x_84:
[----:B--2---:R2:W4:Y:S02]  /*bb20*/  SYNCS.PHASECHK.TRANS64.TRYWAIT P0, [R0+URZ+0xc0], R3 ;  /* 0x0000c003000075a7 */ /* 0x00452400080011ff */
[----:B----4-:R-:W-:Y:S05]  /*bb30*/  @!P0 NANOSLEEP.SYNCS 0x989680 ;  /* 0x009896800000895d */ /* 0x010fea0003900000 */
[----:B------:R-:W4:Y:S02]  /*bb40*/  @!P0 SYNCS.PHASECHK.TRANS64 P0, [R0+URZ+0xc0], R3 ;  /* 0x0000c003000085a7 */ /* 0x000f2400080010ff */
[----:B----4-:R-:W-:Y:S05]  /*bb50*/  @!P0 BRA `(.L_x_84) ;  /* 0xfffffffc00f08947 */ /* 0x010fea000383ffff */
[----:B------:R-:W-:Y:S05]  /*bb60*/  BRA `(.L_x_174) ;  /* 0xffffff90004c7947 */ /* 0x000fea000383ffff */
.L_x_95:
[----:B-1----:R1:W3:Y:S02]  /*bb70*/  SYNCS.PHASECHK.TRANS64.TRYWAIT P1, [R3+URZ+0x70], R0 ;  /* 0x00007000030075a7 */ /* 0x0022e400080211ff */
[----:B---3--:R-:W-:Y:S05]  /*bb80*/  @!P1 NANOSLEEP.SYNCS 0x989680 ;  /* 0x009896800000995d */ /* 0x008fea0003900000 */
[----:B------:R-:W3:Y:S02]  /*bb90*/  @!P1 SYNCS.PHASECHK.TRANS64 P1, [R3+URZ+0x70], R0 ;  /* 0x00007000030095a7 */ /* 0x000ee400080210ff */
[----:B---3--:R-:W-:Y:S05]  /*bba0*/  @!P1 BRA `(.L_x_95) ;  /* 0xfffffffc00f09947 */ /* 0x008fea000383ffff */
[----:B------:R-:W-:Y:S05]  /*bbb0*/  BRA `(.L_x_94) ;  /* 0xffffff9c00707947 */ /* 0x000fea000383ffff */
.L_x_97:
[----:B-1----:R1:W4:Y:S02]  /*bbc0*/  SYNCS.PHASECHK.TRANS64.TRYWAIT P0, [R193+URZ+0xe0], R2 ;  /* 0x0000e002c10075a7 */ /* 0x00232400080011ff */
[----:B----4-:R-:W-:Y:S05]  /*bbd0*/  @!P0 NANOSLEEP.SYNCS 0x989680 ;  /* 0x009896800000895d */ /* 0x010fea0003900000 */
[----:B------:R-:W4:Y:S02]  /*bbe0*/  @!P0 SYNCS.PHASECHK.TRANS64 P0, [R193+URZ+0xe0], R2 ;  /* 0x0000e002c10085a7 */ /* 0x000f2400080010ff */
[----:B----4-:R-:W-:Y:S05]  /*bbf0*/  @!P0 BRA `(.L_x_97) ;  /* 0xfffffffc00f08947 */ /* 0x010fea000383ffff */
[----:B------:R-:W-:Y:S05]  /*bc00*/  BRA `(.L_x_96) ;  /* 0xffffff9c00cc7947 */ /* 0x000fea000383ffff */
.L_x_106:
[----:B--2---:R2:W3:Y:S02]  /*bc10*/  SYNCS.PHASECHK.TRANS64.TRYWAIT P0, [R204+URZ+0x70], R3 ;  /* 0x00007003cc0075a7 */ /* 0x0044e400080011ff */
[----:B---3--:R-:W-:Y:S05]  /*bc20*/  @!P0 NANOSLEEP.SYNCS 0x989680 ;  /* 0x009896800000895d */ /* 0x008fea0003900000 */
[----:B------:R-:W3:Y:S02]  /*bc30*/  @!P0 SYNCS.PHASECHK.TRANS64 P0, [R204+URZ+0x70], R3 ;  /* 0x00007003cc0085a7 */ /* 0x000ee400080010ff */
[----:B---3--:R-:W-:Y:S05]  /*bc40*/  @!P0 BRA `(.L_x_106) ;  /* 0xfffffffc00f08947 */ /* 0x008fea000383ffff */
[----:B------:R-:W-:Y:S05]  /*bc50*/  BRA `(.L_x_105) ;  /* 0xffffffb000d87947 */ /* 0x000fea000383ffff */
.L_x_115:
[----:B--2---:R2:W3:Y:S02]  /*bc60*/  SYNCS.PHASECHK.TRANS64.TRYWAIT P0, [R0+URZ+0x70], R5 ;  /* 0x00007005000075a7 */ /* 0x0044e400080011ff */
[----:B---3--:R-:W-:Y:S05]  /*bc70*/  @!P0 NANOSLEEP.SYNCS 0x989680 ;  /* 0x009896800000895d */ /* 0x008fea0003900000 */
[----:B------:R-:W3:Y:S02]  /*bc80*/  @!P0 SYNCS.PHASECHK.TRANS64 P0, [R0+URZ+0x70], R5 ;  /* 0x00007005000085a7 */ /* 0x000ee400080010ff */
[----:B---3--:R-:W-:Y:S05]  /*bc90*/  @!P0 BRA `(.L_x_115) ;  /* 0xfffffffc00f08947 */ /* 0x008fea000383ffff */
[----:B------:R-:W-:Y:S05]  /*bca0*/  BRA `(.L_x_114) ;  /* 0xffffffc800307947 */ /* 0x000fea000383ffff */
.L_x_124:
[----:B--2---:R2:W3:Y:S02]  /*bcb0*/  SYNCS.PHASECHK.TRANS64.TRYWAIT P0, [R0+URZ+0x70], R3 ;  /* 0x00007003000075a7 */ /* 0x0044e400080011ff */
[----:B---3--:R-:W-:Y:S05]  /*bcc0*/  @!P0 NANOSLEEP.SYNCS 0x989680 ;  /* 0x009896800000895d */ /* 0x008fea0003900000 */
[----:B------:R-:W3:Y:S02]  /*bcd0*/  @!P0 SYNCS.PHASECHK.TRANS64 P0, [R0+URZ+0x70], R3 ;  /* 0x00007003000085a7 */ /* 0x000ee400080010ff */
[----:B---3--:R-:W-:Y:S05]  /*bce0*/  @!P0 BRA `(.L_x_124) ;  /* 0xfffffffc00f08947 */ /* 0x008fea000383ffff */
[----:B------:R-:W-:Y:S05]  /*bcf0*/  BRA `(.L_x_123) ;  /* 0xffffffdc00947947 */ /* 0x000fea000383ffff */
        .weak           $__internal_0_$__cuda_sm10x_tcgen05_guardrail_trap_col_being_dealloced_not_returned_by_alloc
        .type           $__internal_0_$__cuda_sm10x_tcgen05_guardrail_trap_col_being_dealloced_not_returned_by_alloc,@function
        .size           $__internal_0_$__cuda_sm10x_tcgen05_guardrail_trap_col_being_dealloced_not_returned_by_alloc,($__internal_1_$__cuda_sm10x_tcgen05_guardrail_trap_phase_invalid_during_alloc - $__internal_0_$__cuda_sm10x_tcgen05_guardrail_trap_col_being_dealloced_not_returned_by_alloc)
$__internal_0_$__cuda_sm10x_tcgen05_guardrail_trap_col_being_dealloced_not_returned_by_alloc:
[----:B------:R-:W-:Y:S05]  /*bd00*/  BPT.TRAP 0x1 ;  /* 0x000000040000795c */ /* 0x000fea0000300000 */
[----:B------:R-:W-:-:S04]  /*bd10*/  HFMA2 R3, -RZ, RZ, 0, 0 ;  /* 0x00000000ff037431 */ /* 0x000fc800000001ff */
[----:B------:R-:W-:Y:S05]  /*bd20*/  RET.REL.NODEC R2 `(_ZN7cutlass13device_kernelINS_4gemm6kernel13GemmUniversalIN4cute5tupleIJiiiiEEENS1_10collective13CollectiveMmaINS1_35MainloopSm100TmaUmmaWarpSpecializedILi7ELi2ELi2ENS5_IJNS4_1CILi1EEESB_SB_EEEEENS5_IJNSA_ILi128EEENSA_ILi256EEENSA_ILi64EEEEEENS_12float_e4m3_tENS5_IJlSB_lEEENS_12float_e5m2_tESJ_NS4_8TiledMMAINS4_8MMA_AtomIJNS4_10MMA_TraitsINS4_19SM100_MMA_F8F6F4_SSEJSI_SK_fSE_SF_NS4_17integral_constantINS4_4UMMA5MajorELSR_0EEESS_NSP_INSQ_7ScaleInELST_0EEESU_EEEEEENS4_6LayoutISC_NS5_IJNSA_ILi0EEESY_SY_EEEEENS5_IJNS4_10UnderscoreES11_S11_EEEEENS4_13SM90_TMA_LOADENS4_14ComposedLayoutINS4_7SwizzleILi2ELi4ELi3EEENS4_18smem_ptr_flag_bitsILi8EEENSX_INS5_IJNSA_ILi8EEESG_EEENS5_IJSG_SB_EEEEEEEvNS4_8identityES14_S1E_vS1F_EENS_8epilogue10collective18CollectiveEpilogueINS1H_23Sm100TmaWarpSpecializedILi4ELi2ELi64ELb0ELb0EEEJSH_NS5_IJNSX_ISE_SB_EENSX_ISG_SB_EEEEESI_SJ_SI_SJ_NS1H_6fusion15FusionCallbacksIS1L_NS1P_17LinearCombinationISI_fSI_fLNS_15FloatRoundStyleE2EEESH_S1O_JEEENS4_5SM1004TMEM4LOAD26SM100_TMEM_LOAD_32dp32b64xES14_S1E_NS4_39AutoVectorizingCopyWithAssumedAlignmentILi128EEENS4_14SM90_TMA_STOREES1E_S20_S20_EEEvvEEEEvNT_6ParamsE) ;  /* 0xffffff4002b47950 */ /* 0x000fea0003c3ffff */
        .weak           $__internal_1_$__cuda_sm10x_tcgen05_guardrail_trap_phase_invalid_during_alloc
        .type           $__internal_1_$__cuda_sm10x_tcgen05_guardrail_trap_phase_invalid_during_alloc,@function
        .size           $__internal_1_$__cuda_sm10x_tcgen05_guardrail_trap_phase_invalid_during_alloc,($__internal_2_$__cuda_sm10x_tcgen05_guardrail_trap_unallocated_columns_being_dealloced - $__internal_1_$__cuda_sm10x_tcgen05_guardrail_trap_phase_invalid_during_alloc)
$__internal_1_$__cuda_sm10x_tcgen05_guardrail_trap_phase_invalid_during_alloc:
[----:B------:R-:W-:Y:S05]  /*bd30*/  BPT.TRAP 0x1 ;  /* 0x000000040000795c */ /* 0x000fea0000300000 */
[----:B------:R-:W-:-:S04]  /*bd40*/  MOV R3, 0x0 ;  /* 0x0000000000037802 */ /* 0x000fc80000000f00 */
[----:B------:R-:W-:Y:S05]  /*bd50*/  RET.REL.NODEC R2 `(_ZN7cutlass13device_kernelINS_4gemm6kernel13GemmUniversalIN4cute5tupleIJiiiiEEENS1_10collective13CollectiveMmaINS1_35MainloopSm100TmaUmmaWarpSpecializedILi7ELi2ELi2ENS5_IJNS4_1CILi1EEESB_SB_EEEEENS5_IJNSA_ILi128EEENSA_ILi256EEENSA_ILi64EEEEEENS_12float_e4m3_tENS5_IJlSB_lEEENS_12float_e5m2_tESJ_NS4_8TiledMMAINS4_8MMA_AtomIJNS4_10MMA_TraitsINS4_19SM100_MMA_F8F6F4_SSEJSI_SK_fSE_SF_NS4_17integral_constantINS4_4UMMA5MajorELSR_0EEESS_NSP_INSQ_7ScaleInELST_0EEESU_EEEEEENS4_6LayoutISC_NS5_IJNSA_ILi0EEESY_SY_EEEEENS5_IJNS4_10UnderscoreES11_S11_EEEEENS4_13SM90_TMA_LOADENS4_14ComposedLayoutINS4_7SwizzleILi2ELi4ELi3EEENS4_18smem_ptr_flag_bitsILi8EEENSX_INS5_IJNSA_ILi8EEESG_EEENS5_IJSG_SB_EEEEEEEvNS4_8identityES14_S1E_vS1F_EENS_8epilogue10collective18CollectiveEpilogueINS1H_23Sm100TmaWarpSpecializedILi4ELi2ELi64ELb0ELb0EEEJSH_NS5_IJNSX_ISE_SB_EENSX_ISG_SB_EEEEESI_SJ_SI_SJ_NS1H_6fusion15FusionCallbacksIS1L_NS1P_17LinearCombinationISI_fSI_fLNS_15FloatRoundStyleE2EEESH_S1O_JEEENS4_5SM1004TMEM4LOAD26SM100_TMEM_LOAD_32dp32b64xES14_S1E_NS4_39AutoVectorizingCopyWithAssumedAlignmentILi128EEENS4_14SM90_TMA_STOREES1E_S20_S20_EEEvvEEEEvNT_6ParamsE) ;  /* 0xffffff4002a87950 */ /* 0x000fea0003c3ffff */
        .weak           $__internal_2_$__cuda_sm10x_tcgen05_guardrail_trap_unallocated_columns_being_dealloced
        .type           $__internal_2_$__cuda_sm10x_tcgen05_guardrail_trap_unallocated_columns_being_dealloced,@function
        .size           $__internal_2_$__cuda_sm10x_tcgen05_guardrail_trap_unallocated_columns_being_dealloced,(.L_x_176 - $__internal_2_$__cuda_sm10x_tcgen05_guardrail_trap_unallocated_columns_being_dealloced)
$__internal_2_$__cuda_sm10x_tcgen05_guardrail_trap_unallocated_columns_being_dealloced:
[----:B------:R-:W-:Y:S05]  /*bd60*/  BPT.TRAP 0x1 ;  /* 0x000000040000795c */ /* 0x000fea0000300000 */
[----:B------:R-:W-:-:S04]  /*bd70*/  HFMA2 R3, -RZ, RZ, 0, 0 ;  /* 0x00000000ff037431 */ /* 0x000fc800000001ff */
[----:B------:R-:W-:Y:S05]  /*bd80*/  RET.REL.NODEC R2 `(_ZN7cutlass13device_kernelINS_4gemm6kernel13GemmUniversalIN4cute5tupleIJiiiiEEENS1_10collective13CollectiveMmaINS1_35MainloopSm100TmaUmmaWarpSpecializedILi7ELi2ELi2ENS5_IJNS4_1CILi1EEESB_SB_EEEEENS5_IJNSA_ILi128EEENSA_ILi256EEENSA_ILi64EEEEEENS_12float_e4m3_tENS5_IJlSB_lEEENS_12float_e5m2_tESJ_NS4_8TiledMMAINS4_8MMA_AtomIJNS4_10MMA_TraitsINS4_19SM100_MMA_F8F6F4_SSEJSI_SK_fSE_SF_NS4_17integral_constantINS4_4UMMA5MajorELSR_0EEESS_NSP_INSQ_7ScaleInELST_0EEESU_EEEEEENS4_6LayoutISC_NS5_IJNSA_ILi0EEESY_SY_EEEEENS5_IJNS4_10UnderscoreES11_S11_EEEEENS4_13SM90_TMA_LOADENS4_14ComposedLayoutINS4_7SwizzleILi2ELi4ELi3EEENS4_18smem_ptr_flag_bitsILi8EEENSX_INS5_IJNSA_ILi8EEESG_EEENS5_IJSG_SB_EEEEEEEvNS4_8identityES14_S1E_vS1F_EENS_8epilogue10collective18CollectiveEpilogueINS1H_23Sm100TmaWarpSpecializedILi4ELi2ELi64ELb0ELb0EEEJSH_NS5_IJNSX_ISE_SB_EENSX_ISG_SB_EEEEESI_SJ_SI_SJ_NS1H_6fusion15FusionCallbacksIS1L_NS1P_17LinearCombinationISI_fSI_fLNS_15FloatRoundStyleE2EEESH_S1O_JEEENS4_5SM1004TMEM4LOAD26SM100_TMEM_LOAD_32dp32b64xES14_S1E_NS4_39AutoVectorizingCopyWithAssumedAlignmentILi128EEENS4_14SM90_TMA_STOREES1E_S20_S20_EEEvvEEEEvNT_6ParamsE) ;  /* 0xffffff40029c7950 */ /* 0x000fea0003c3ffff */
.L_x_175:
[----:B------:R-:W-:-:S00]  /*bd90*/  BRA `(.L_x_175) ;  /* 0xfffffffc00fc7947 */ /* 0x000fc0000383ffff */
[----:B------:R-:W-:-:S00]  /*bda0*/  NOP ;  /* 0x0000000000007918 */ /* 0x000fc00000000000 */
        /* <DEDUP_REMOVED lines=13> */
.L_x_176:


//--------------------- .nv.global.init           --------------------------
	.section	.nv.global.init,"aw",@progbits
.nv.global.init:
	.type		$str$27,@object
	.size		$str$27,($str$28 - $str$27)
$str$27:
        /*0000*/ 	.byte	0x28, 0x61, 0x64, 0x64, 0x72, 0x65, 0x73, 0x73, 0x20, 0x26, 0x20, 0x6d, 0x61, 0x73, 0x6b, 0x29
        /*0010*/ 	.byte	0x20, 0x3d, 0x3d, 0x20, 0x30, 0x00
	.type		$str$28,@object
	.size		$str$28,($str$26 - $str$28)
$str$28:
        /*0016*/ 	.byte	0x2f, 0x74, 0x6d, 0x70, 0x2f, 0x63, 0x75, 0x74, 0x6c, 0x61, 0x73, 0x73, 0x5f, 0x73, 0x77, 0x65
        /*0026*/ 	.byte	0x65, 0x70, 0x5f, 0x73, 0x72, 0x63, 0x2f, 0x69, 0x6e, 0x63, 0x6c, 0x75, 0x64, 0x65, 0x2f, 0x63
        /*0036*/ 	.byte	0x75, 0x74, 0x65, 0x2f, 0x70, 0x6f, 0x69, 0x6e, 0x74, 0x65, 0x72, 0x5f, 0x66, 0x6c, 0x61, 0x67
        /*0046*/ 	.byte	0x67, 0x65, 0x64, 0x2e, 0x68, 0x70, 0x70, 0x00
	.type		$str$26,@object
	.size		$str$26,($str$25 - $str$26)
$str$26:
        /*004e*/ 	.byte	0x2f, 0x74, 0x6d, 0x70, 0x2f, 0x63, 0x75, 0x74, 0x6c, 0x61, 0x73, 0x73, 0x5f, 0x73, 0x77, 0x65
        /*005e*/ 	.byte	0x65, 0x70, 0x5f, 0x73, 0x72, 0x63, 0x2f, 0x69, 0x6e, 0x63, 0x6c, 0x75, 0x64, 0x65, 0x2f, 0x63
        /*006e*/ 	.byte	0x75, 0x74, 0x65, 0x2f, 0x61, 0x74, 0x6f, 0x6d, 0x2f, 0x63, 0x6f, 0x70, 0x79, 0x5f, 0x74, 0x72
        /*007e*/ 	.byte	0x61, 0x69, 0x74, 0x73, 0x5f, 0x73, 0x6d, 0x31, 0x30, 0x30, 0x2e, 0x68, 0x70, 0x70, 0x00
	.type		$str$25,@object
	.size		$str$25,(__unnamed_1 - $str$25)
$str$25:
        /*008d*/ 	.byte	0x28, 0x28, 0x75, 0x69, 0x6e, 0x74, 0x33, 0x32, 0x5f, 0x74, 0x28, 0x74, 0x68, 0x72, 0x65, 0x61
        /*009d*/ 	.byte	0x64, 0x49, 0x64, 0x78, 0x2e, 0x78, 0x29, 0x20, 0x2f, 0x20, 0x33, 0x32, 0x29, 0x20, 0x25, 0x20
        /*00ad*/ 	.byte	0x34, 0x29, 0x20, 0x3d, 0x3d, 0x20, 0x28, 0x28, 0x28, 0x74, 0x6d, 0x65, 0x6d, 0x5f, 0x61, 0x64
        /*00bd*/ 	.byte	0x64, 0x72, 0x20, 0x3e, 0x3e, 0x20, 0x31, 0x36, 0x29, 0x20, 0x2f, 0x20, 0x33, 0x32, 0x29, 0x20
        /*00cd*/ 	.byte	0x25, 0x20, 0x34, 0x29, 0x00
	.type		__unnamed_1,@object
	.size		__unnamed_1,(__unnamed_2 - __unnamed_1)
__unnamed_1:
        /*00d2*/ 	.byte	0x61, 0x75, 0x74, 0x6f, 0x20, 0x63, 0x75, 0x74, 0x65, 0x3a, 0x3a, 0x61, 0x73, 0x5f, 0x70, 0x6f
        /* <DEDUP_REMOVED lines=24> */
        /*0262*/ 	.byte	0x43, 0x3c, 0x38, 0x31, 0x39, 0x32, 0x3e, 0x3e, 0x3e, 0x3e, 0x5d, 0x00
	.type		__unnamed_2,@object
	.size		__unnamed_2,(__unnamed_3 - __unnamed_2)
__unnamed_2:
        /* <DEDUP_REMOVED lines=26> */
	.type		__unnamed_3,@object
	.size		__unnamed_3,(.L_3 - __unnamed_3)
__unnamed_3:
        /* <DEDUP_REMOVED lines=42> */
        /*06aa*/ 	.byte	0x3e, 0x3e, 0x3e, 0x3e, 0x5d, 0x00
.L_3:


//--------------------- .nv.shared._ZN7cutlass13device_kernelINS_4gemm6kernel13GemmUniversalIN4cute5tupleIJiiiiEEENS1_10collective13CollectiveMmaINS1_35MainloopSm100TmaUmmaWarpSpecializedILi7ELi2ELi2ENS5_IJNS4_1CILi1EEESB_SB_EEEEENS5_IJNSA_ILi128EEENSA_ILi256EEENSA_ILi64EEEEEENS_12float_e4m3_tENS5_IJlSB_lEEENS_12float_e5m2_tESJ_NS4_8TiledMMAINS4_8MMA_AtomIJNS4_10MMA_TraitsINS4_19SM100_MMA_F8F6F4_SSEJSI_SK_fSE_SF_NS4_17integral_constantINS4_4UMMA5MajorELSR_0EEESS_NSP_INSQ_7ScaleInELST_0EEESU_EEEEEENS4_6LayoutISC_NS5_IJNSA_ILi0EEESY_SY_EEEEENS5_IJNS4_10UnderscoreES11_S11_EEEEENS4_13SM90_TMA_LOADENS4_14ComposedLayoutINS4_7SwizzleILi2ELi4ELi3EEENS4_18smem_ptr_flag_bitsILi8EEENSX_INS5_IJNSA_ILi8EEESG_EEENS5_IJSG_SB_EEEEEEEvNS4_8identityES14_S1E_vS1F_EENS_8epilogue10collective18CollectiveEpilogueINS1H_23Sm100TmaWarpSpecializedILi4ELi2ELi64ELb0ELb0EEEJSH_NS5_IJNSX_ISE_SB_EENSX_ISG_SB_EEEEESI_SJ_SI_SJ_NS1H_6fusion15FusionCallbacksIS1L_NS1P_17LinearCombinationISI_fSI_fLNS_15FloatRoundStyleE2EEESH_S1O_JEEENS4_5SM1004TMEM4LOAD26SM100_TMEM_LOAD_32dp32b64xES14_S1E_NS4_39AutoVectorizingCopyWithAssumedAlignmentILi128EEENS4_14SM90_TMA_STOREES1E_S20_S20_EEEvvEEEEvNT_6ParamsE --------------------------
	.section	.nv.shared._ZN7cutlass13device_kernelINS_4gemm6kernel13GemmUniversalIN4cute5tupleIJiiiiEEENS1_10collective13CollectiveMmaINS1_35MainloopSm100TmaUmmaWarpSpecializedILi7ELi2ELi2ENS5_IJNS4_1CILi1EEESB_SB_EEEEENS5_IJNSA_ILi128EEENSA_ILi256EEENSA_ILi64EEEEEENS_12float_e4m3_tENS5_IJlSB_lEEENS_12float_e5m2_tESJ_NS4_8TiledMMAINS4_8MMA_AtomIJNS4_10MMA_TraitsINS4_19SM100_MMA_F8F6F4_SSEJSI_SK_fSE_SF_NS4_17integral_constantINS4_4UMMA5MajorELSR_0EEESS_NSP_INSQ_7ScaleInELST_0EEESU_EEEEEENS4_6LayoutISC_NS5_IJNSA_ILi0EEESY_SY_EEEEENS5_IJNS4_10UnderscoreES11_S11_EEEEENS4_13SM90_TMA_LOADENS4_14ComposedLayoutINS4_7SwizzleILi2ELi4ELi3EEENS4_18smem_ptr_flag_bitsILi8EEENSX_INS5_IJNSA_ILi8EEESG_EEENS5_IJSG_SB_EEEEEEEvNS4_8identityES14_S1E_vS1F_EENS_8epilogue10collective18CollectiveEpilogueINS1H_23Sm100TmaWarpSpecializedILi4ELi2ELi64ELb0ELb0EEEJSH_NS5_IJNSX_ISE_SB_EENSX_ISG_SB_EEEEESI_SJ_SI_SJ_NS1H_6fusion15FusionCallbacksIS1L_NS1P_17LinearCombinationISI_fSI_fLNS_15FloatRoundStyleE2EEESH_S1O_JEEENS4_5SM1004TMEM4LOAD26SM100_TMEM_LOAD_32dp32b64xES14_S1E_NS4_39AutoVectorizingCopyWithAssumedAlignmentILi128EEENS4_14SM90_TMA_STOREES1E_S20_S20_EEEvvEEEEvNT_6ParamsE,"aw",@nobits
	.sectionflags	@""
	.align	16
	.zero		1024


//--------------------- .nv.shared.reserved.0     --------------------------
	.section	.nv.shared.reserved.0,"aw",@nobits
	.weak		__nv_reservedSMEM_offset_0_alias
	.size		__nv_reservedSMEM_offset_0_alias, 0, 64
	.other		__nv_reservedSMEM_offset_0_alias,@"STO_CUDA_RESERVED_SHARED STV_DEFAULT"
__nv_reservedSMEM_offset_0_alias:
	.zero		0
.nv.shared.reserved.0:
	.zero		64
	.weak		__nv_reservedSMEM_tcgen05_partition
	.type		__nv_reservedSMEM_tcgen05_partition,@object
	.size		__nv_reservedSMEM_tcgen05_partition,(.L_0 - __nv_reservedSMEM_tcgen05_partition)
__nv_reservedSMEM_tcgen05_partition:
	.zero		32
.L_0:


//--------------------- .nv.global                --------------------------
	.section	.nv.global,"aw",@nobits
.nv.global:
	.type		_ZN40_INTERNAL_febfac26_4_k_cu_591bd166_170004cute1_E,@object
	.size		_ZN40_INTERNAL_febfac26_4_k_cu_591bd166_170004cute1_E,(_ZN40_INTERNAL_febfac26_4_k_cu_591bd166_170004cuda3std3__45__cpo6cbeginE - _ZN40_INTERNAL_febfac26_4_k_cu_591bd166_170004cute1_E)
_ZN40_INTERNAL_febfac26_4_k_cu_591bd166_170004cute1_E:
	.zero		1
	.type		_ZN40_INTERNAL_febfac26_4_k_cu_591bd166_170004cuda3std3__45__cpo6cbeginE,@object
	.size		_ZN40_INTERNAL_febfac26_4_k_cu_591bd166_170004cuda3std3__45__cpo6cbeginE,(_ZN40_INTERNAL_febfac26_4_k_cu_591bd166_170004cuda3std3__48in_placeE - _ZN40_INTERNAL_febfac26_4_k_cu_591bd166_170004cuda3std3__45__cpo6cbeginE)
_ZN40_INTERNAL_febfac26_4_k_cu_591bd166_170004cuda3std3__45__cpo6cbeginE:
	.zero		1
	.type		_ZN40_INTERNAL_febfac26_4_k_cu_591bd166_170004cuda3std3__48in_placeE,@object
	.size		_ZN40_INTERNAL_febfac26_4_k_cu_591bd166_170004cuda3std3__48in_placeE,(_ZN40_INTERNAL_febfac26_4_k_cu_591bd166_170004cuda3std6ranges3__45__cpo9iter_moveE - _ZN40_INTERNAL_febfac26_4_k_cu_591bd166_170004cuda3std3__48in_placeE)
_ZN40_INTERNAL_febfac26_4_k_cu_591bd166_170004cuda3std3__48in_placeE:
	.zero		1
	.type		_ZN40_INTERNAL_febfac26_4_k_cu_591bd166_170004cuda3std6ranges3__45__cpo9iter_moveE,@object
	.size		_ZN40_INTERNAL_febfac26_4_k_cu_591bd166_170004cuda3std6ranges3__45__cpo9iter_moveE,(_ZN40_INTERNAL_febfac26_4_k_cu_591bd166_170004cuda3std3__45__cpo5beginE - _ZN40_INTERNAL_febfac26_4_k_cu_591bd166_170004cuda3std6ranges3__45__cpo9iter_moveE)
_ZN40_INTERNAL_febfac26_4_k_cu_591bd166_170004cuda3std6ranges3__45__cpo9iter_moveE:
	.zero		1
	.type		_ZN40_INTERNAL_febfac26_4_k_cu_591bd166_170004cuda3std3__45__cpo5beginE,@object
	.size		_ZN40_INTERNAL_febfac26_4_k_cu_591bd166_170004cuda3std3__45__cpo5beginE,(_ZN40_INTERNAL_febfac26_4_k_cu_591bd166_170004cuda3std3__442_GLOBAL__N__febfac26_4_k_cu_591bd166_170006ignoreE - _ZN40_INTERNAL_febfac26_4_k_cu_591bd166_170004cuda3std3__45__cpo5beginE)
_ZN40_INTERNAL_febfac26_4_k_cu_591bd166_170004cuda3std3__45__cpo5beginE:
	.zero		1
	.type		_ZN40_INTERNAL_febfac26_4_k_cu_591bd166_170004cuda3std3__442_GLOBAL__N__febfac26_4_k_cu_591bd166_170006ignoreE,@object
	.size		_ZN40_INTERNAL_febfac26_4_k_cu_591bd166_170004cuda3std3__442_GLOBAL__N__febfac26_4_k_cu_591bd166_170006ignoreE,(_ZN40_INTERNAL_febfac26_4_k_cu_591bd166_170004cute7productE - _ZN40_INTERNAL_febfac26_4_k_cu_591bd166_170004cuda3std3__442_GLOBAL__N__febfac26_4_k_cu_591bd166_170006ignoreE)
_ZN40_INTERNAL_febfac26_4_k_cu_591bd166_170004cuda3std3__442_GLOBAL__N__febfac26_4_k_cu_591bd166_170006ignoreE:
	.zero		1
	.type		_ZN40_INTERNAL_febfac26_4_k_cu_591bd166_170004cute7productE,@object
	.size		_ZN40_INTERNAL_febfac26_4_k_cu_591bd166_170004cute7productE,(_ZN40_INTERNAL_febfac26_4_k_cu_591bd166_170004cuda3std3__45__cpo3endE - _ZN40_INTERNAL_febfac26_4_k_cu_591bd166_170004cute7productE)
_ZN40_INTERNAL_febfac26_4_k_cu_591bd166_170004cute7productE:
	.zero		1
	.type		_ZN40_INTERNAL_febfac26_4_k_cu_591bd166_170004cuda3std3__45__cpo3endE,@object
	.size		_ZN40_INTERNAL_febfac26_4_k_cu_591bd166_170004cuda3std3__45__cpo3endE,(_ZN40_INTERNAL_febfac26_4_k_cu_591bd166_170004cuda3std3__419piecewise_constructE - _ZN40_INTERNAL_febfac26_4_k_cu_591bd166_170004cuda3std3__45__cpo3endE)
_ZN40_INTERNAL_febfac26_4_k_cu_591bd166_170004cuda3std3__45__cpo3endE:
	.zero		1
	.type		_ZN40_INTERNAL_febfac26_4_k_cu_591bd166_170004cuda3std3__419piecewise_constructE,@object
	.size		_ZN40_INTERNAL_febfac26_4_k_cu_591bd166_170004cuda3std3__419piecewise_constructE,(_ZN40_INTERNAL_febfac26_4_k_cu_591bd166_170004cuda3std3__45__cpo4cendE - _ZN40_INTERNAL_febfac26_4_k_cu_591bd166_170004cuda3std3__419piecewise_constructE)
_ZN40_INTERNAL_febfac26_4_k_cu_591bd166_170004cuda3std3__419piecewise_constructE:
	.zero		1
	.type		_ZN40_INTERNAL_febfac26_4_k_cu_591bd166_170004cuda3std3__45__cpo4cendE,@object
	.size		_ZN40_INTERNAL_febfac26_4_k_cu_591bd166_170004cuda3std3__45__cpo4cendE,(_ZN40_INTERNAL_febfac26_4_k_cu_591bd166_170004cuda3std6ranges3__45__cpo4swapE - _ZN40_INTERNAL_febfac26_4_k_cu_591bd166_170004cuda3std3__45__cpo4cendE)
_ZN40_INTERNAL_febfac26_4_k_cu_591bd166_170004cuda3std3__45__cpo4cendE:
	.zero		1
	.type		_ZN40_INTERNAL_febfac26_4_k_cu_591bd166_170004cuda3std6ranges3__45__cpo4swapE,@object
	.size		_ZN40_INTERNAL_febfac26_4_k_cu_591bd166_170004cuda3std6ranges3__45__cpo4swapE,(.L_11 - _ZN40_INTERNAL_febfac26_4_k_cu_591bd166_170004cuda3std6ranges3__45__cpo4swapE)
_ZN40_INTERNAL_febfac26_4_k_cu_591bd166_170004cuda3std6ranges3__45__cpo4swapE:
	.zero		1
.L_11:


//--------------------- .nv.constant0._ZN7cutlass13device_kernelINS_4gemm6kernel13GemmUniversalIN4cute5tupleIJiiiiEEENS1_10collective13CollectiveMmaINS1_35MainloopSm100TmaUmmaWarpSpecializedILi7ELi2ELi2ENS5_IJNS4_1CILi1EEESB_SB_EEEEENS5_IJNSA_ILi128EEENSA_ILi256EEENSA_ILi64EEEEEENS_12float_e4m3_tENS5_IJlSB_lEEENS_12float_e5m2_tESJ_NS4_8TiledMMAINS4_8MMA_AtomIJNS4_10MMA_TraitsINS4_19SM100_MMA_F8F6F4_SSEJSI_SK_fSE_SF_NS4_17integral_constantINS4_4UMMA5MajorELSR_0EEESS_NSP_INSQ_7ScaleInELST_0EEESU_EEEEEENS4_6LayoutISC_NS5_IJNSA_ILi0EEESY_SY_EEEEENS5_IJNS4_10UnderscoreES11_S11_EEEEENS4_13SM90_TMA_LOADENS4_14ComposedLayoutINS4_7SwizzleILi2ELi4ELi3EEENS4_18smem_ptr_flag_bitsILi8EEENSX_INS5_IJNSA_ILi8EEESG_EEENS5_IJSG_SB_EEEEEEEvNS4_8identityES14_S1E_vS1F_EENS_8epilogue10collective18CollectiveEpilogueINS1H_23Sm100TmaWarpSpecializedILi4ELi2ELi64ELb0ELb0EEEJSH_NS5_IJNSX_ISE_SB_EENSX_ISG_SB_EEEEESI_SJ_SI_SJ_NS1H_6fusion15FusionCallbacksIS1L_NS1P_17LinearCombinationISI_fSI_fLNS_15FloatRoundStyleE2EEESH_S1O_JEEENS4_5SM1004TMEM4LOAD26SM100_TMEM_LOAD_32dp32b64xES14_S1E_NS4_39AutoVectorizingCopyWithAssumedAlignmentILi128EEENS4_14SM90_TMA_STOREES1E_S20_S20_EEEvvEEEEvNT_6ParamsE --------------------------
	.section	.nv.constant0._ZN7cutlass13device_kernelINS_4gemm6kernel13GemmUniversalIN4cute5tupleIJiiiiEEENS1_10collective13CollectiveMmaINS1_35MainloopSm100TmaUmmaWarpSpecializedILi7ELi2ELi2ENS5_IJNS4_1CILi1EEESB_SB_EEEEENS5_IJNSA_ILi128EEENSA_ILi256EEENSA_ILi64EEEEEENS_12float_e4m3_tENS5_IJlSB_lEEENS_12float_e5m2_tESJ_NS4_8TiledMMAINS4_8MMA_AtomIJNS4_10MMA_TraitsINS4_19SM100_MMA_F8F6F4_SSEJSI_SK_fSE_SF_NS4_17integral_constantINS4_4UMMA5MajorELSR_0EEESS_NSP_INSQ_7ScaleInELST_0EEESU_EEEEEENS4_6LayoutISC_NS5_IJNSA_ILi0EEESY_SY_EEEEENS5_IJNS4_10UnderscoreES11_S11_EEEEENS4_13SM90_TMA_LOADENS4_14ComposedLayoutINS4_7SwizzleILi2ELi4ELi3EEENS4_18smem_ptr_flag_bitsILi8EEENSX_INS5_IJNSA_ILi8EEESG_EEENS5_IJSG_SB_EEEEEEEvNS4_8identityES14_S1E_vS1F_EENS_8epilogue10collective18CollectiveEpilogueINS1H_23Sm100TmaWarpSpecializedILi4ELi2ELi64ELb0ELb0EEEJSH_NS5_IJNSX_ISE_SB_EENSX_ISG_SB_EEEEESI_SJ_SI_SJ_NS1H_6fusion15FusionCallbacksIS1L_NS1P_17LinearCombinationISI_fSI_fLNS_15FloatRoundStyleE2EEESH_S1O_JEEENS4_5SM1004TMEM4LOAD26SM100_TMEM_LOAD_32dp32b64xES14_S1E_NS4_39AutoVectorizingCopyWithAssumedAlignmentILi128EEENS4_14SM90_TMA_STOREES1E_S20_S20_EEEvvEEEEvNT_6ParamsE,"a",@progbits
	.sectionflags	@""
	.align	4
.nv.constant0._ZN7cutlass13device_kernelINS_4gemm6kernel13GemmUniversalIN4cute5tupleIJiiiiEEENS1_10collective13CollectiveMmaINS1_35MainloopSm100TmaUmmaWarpSpecializedILi7ELi2ELi2ENS5_IJNS4_1CILi1EEESB_SB_EEEEENS5_IJNSA_ILi128EEENSA_ILi256EEENSA_ILi64EEEEEENS_12float_e4m3_tENS5_IJlSB_lEEENS_12float_e5m2_tESJ_NS4_8TiledMMAINS4_8MMA_AtomIJNS4_10MMA_TraitsINS4_19SM100_MMA_F8F6F4_SSEJSI_SK_fSE_SF_NS4_17integral_constantINS4_4UMMA5MajorELSR_0EEESS_NSP_INSQ_7ScaleInELST_0EEESU_EEEEEENS4_6LayoutISC_NS5_IJNSA_ILi0EEESY_SY_EEEEENS5_IJNS4_10UnderscoreES11_S11_EEEEENS4_13SM90_TMA_LOADENS4_14ComposedLayoutINS4_7SwizzleILi2ELi4ELi3EEENS4_18smem_ptr_flag_bitsILi8EEENSX_INS5_IJNSA_ILi8EEESG_EEENS5_IJSG_SB_EEEEEEEvNS4_8identityES14_S1E_vS1F_EENS_8epilogue10collective18CollectiveEpilogueINS1H_23Sm100TmaWarpSpecializedILi4ELi2ELi64ELb0ELb0EEEJSH_NS5_IJNSX_ISE_SB_EENSX_ISG_SB_EEEEESI_SJ_SI_SJ_NS1H_6fusion15FusionCallbacksIS1L_NS1P_17LinearCombinationISI_fSI_fLNS_15FloatRoundStyleE2EEESH_S1O_JEEENS4_5SM1004TMEM4LOAD26SM100_TMEM_LOAD_32dp32b64xES14_S1E_NS4_39AutoVectorizingCopyWithAssumedAlignmentILi128EEENS4_14SM90_TMA_STOREES1E_S20_S20_EEEvvEEEEvNT_6ParamsE:
	.zero		2944


//--------------------- SYMBOLS --------------------------

	.type		.nv.reservedSmem.offset0,@object
	.size		.nv.reservedSmem.offset0,0x4
	.type		.nv.reservedSmem.cap,@object
	.size		.nv.reservedSmem.cap,0x4
	.type		__assertfail,@function
